	.target	sm_90a

	.elftype	@"ET_EXEC"


//--------------------- .note.nv.tkinfo           --------------------------
	.section	.note.nv.tkinfo,"",@"SHT_NOTE"
	.sectionflags	@"SHF_NOTE_NV_TKINFO"
	.tkinfo
        /*0018*/ 	.word	0x00000002
        /*0030*/ 	.string	""
        /*0030*/ 	.string	"ptxas"
        /*0030*/ 	.string	"Cuda compilation tools, release 13.0, V13.0.88"
        /*0030*/ 	.string	"Build cuda_13.0.r13.0/compiler.36424714_0"
        /*0030*/ 	.string	"-arch sm_90a -m 64 "



//--------------------- .note.nv.cuinfo           --------------------------
	.section	.note.nv.cuinfo,"",@"SHT_NOTE"
	.sectionflags	@"SHF_NOTE_NV_CUINFO"
        /*0018*/ 	.short	0x0002
        /*001a*/ 	.short	0x005a
        /*001c*/ 	.short	0x0082
	.zero		2


//--------------------- .nv.info                  --------------------------
	.section	.nv.info,"",@"SHT_CUDA_INFO"
	.align	4


	//----- nvinfo : EIATTR_REGCOUNT
	.align		4
        /*0000*/ 	.byte	0x04, 0x2f
        /*0002*/ 	.short	(.L_15 - .L_14)
	.align		4
.L_14:
        /*0004*/ 	.word	index@(_ZN7cutlass13device_kernelINS_4gemm6kernel13GemmUniversalIN4cute5tupleIJiiiiEEENS1_10collective13CollectiveMmaINS1_34MainloopSm90TmaGmmaWarpSpecializedILi4ENS5_IJNS4_1CILi1EEESB_SB_EEENS1_32KernelTmaWarpSpecializedPingpongEEENS5_IJNSA_ILi64EEENSA_ILi128EEENSA_ILi32EEEEEENS_10bfloat16_tENS5_IJlSB_lEEESJ_SK_NS4_8TiledMMAINS4_8MMA_AtomIJNS4_4SM904GMMA28MMA_64x128x16_F32BF16BF16_SSILNSO_5MajorE0ELSQ_0ELNSO_7ScaleInE1ELSR_1EEEEEENS4_6LayoutISC_NS5_IJNSA_ILi0EEESV_SV_EEEEENS5_IJNS4_10UnderscoreESY_SY_EEEEENS4_13SM90_TMA_LOADENS4_14ComposedLayoutINS4_7SwizzleILi2ELi4ELi3EEENS4_18smem_ptr_flag_bitsILi16EEENSU_INS5_IJNSA_ILi8EEESH_EEENS5_IJSH_SB_EEEEEEEvNS4_8identityES11_S1B_vS1C_EENS_8epilogue10collective6detail29Sm90TmaWarpSpecializedAdapterINS1F_15DefaultEpilogueISJ_SK_SK_NS1E_6thread17LinearCombinationISJ_Li1EffLNS1J_9ScaleType4KindE0ELNS_15FloatRoundStyleE2ESJ_EENS1_15EpilogueDefaultEEEEEvvEEEEvNT_6ParamsE)
        /*0008*/ 	.word	0x000000a8


	//----- nvinfo : EIATTR_FRAME_SIZE
	.align		4
.L_15:
        /*000c*/ 	.byte	0x04, 0x11
        /*000e*/ 	.short	(.L_17 - .L_16)
	.align		4
.L_16:
        /*0010*/ 	.word	index@(_ZN7cutlass13device_kernelINS_4gemm6kernel13GemmUniversalIN4cute5tupleIJiiiiEEENS1_10collective13CollectiveMmaINS1_34MainloopSm90TmaGmmaWarpSpecializedILi4ENS5_IJNS4_1CILi1EEESB_SB_EEENS1_32KernelTmaWarpSpecializedPingpongEEENS5_IJNSA_ILi64EEENSA_ILi128EEENSA_ILi32EEEEEENS_10bfloat16_tENS5_IJlSB_lEEESJ_SK_NS4_8TiledMMAINS4_8MMA_AtomIJNS4_4SM904GMMA28MMA_64x128x16_F32BF16BF16_SSILNSO_5MajorE0ELSQ_0ELNSO_7ScaleInE1ELSR_1EEEEEENS4_6LayoutISC_NS5_IJNSA_ILi0EEESV_SV_EEEEENS5_IJNS4_10UnderscoreESY_SY_EEEEENS4_13SM90_TMA_LOADENS4_14ComposedLayoutINS4_7SwizzleILi2ELi4ELi3EEENS4_18smem_ptr_flag_bitsILi16EEENSU_INS5_IJNSA_ILi8EEESH_EEENS5_IJSH_SB_EEEEEEEvNS4_8identityES11_S1B_vS1C_EENS_8epilogue10collective6detail29Sm90TmaWarpSpecializedAdapterINS1F_15DefaultEpilogueISJ_SK_SK_NS1E_6thread17LinearCombinationISJ_Li1EffLNS1J_9ScaleType4KindE0ELNS_15FloatRoundStyleE2ESJ_EENS1_15EpilogueDefaultEEEEEvvEEEEvNT_6ParamsE)
        /*0014*/ 	.word	0x00000000


	//----- nvinfo : EIATTR_MIN_STACK_SIZE
	.align		4
.L_17:
        /*0018*/ 	.byte	0x04, 0x12
        /*001a*/ 	.short	(.L_19 - .L_18)
	.align		4
.L_18:
        /*001c*/ 	.word	index@(_ZN7cutlass13device_kernelINS_4gemm6kernel13GemmUniversalIN4cute5tupleIJiiiiEEENS1_10collective13CollectiveMmaINS1_34MainloopSm90TmaGmmaWarpSpecializedILi4ENS5_IJNS4_1CILi1EEESB_SB_EEENS1_32KernelTmaWarpSpecializedPingpongEEENS5_IJNSA_ILi64EEENSA_ILi128EEENSA_ILi32EEEEEENS_10bfloat16_tENS5_IJlSB_lEEESJ_SK_NS4_8TiledMMAINS4_8MMA_AtomIJNS4_4SM904GMMA28MMA_64x128x16_F32BF16BF16_SSILNSO_5MajorE0ELSQ_0ELNSO_7ScaleInE1ELSR_1EEEEEENS4_6LayoutISC_NS5_IJNSA_ILi0EEESV_SV_EEEEENS5_IJNS4_10UnderscoreESY_SY_EEEEENS4_13SM90_TMA_LOADENS4_14ComposedLayoutINS4_7SwizzleILi2ELi4ELi3EEENS4_18smem_ptr_flag_bitsILi16EEENSU_INS5_IJNSA_ILi8EEESH_EEENS5_IJSH_SB_EEEEEEEvNS4_8identityES11_S1B_vS1C_EENS_8epilogue10collective6detail29Sm90TmaWarpSpecializedAdapterINS1F_15DefaultEpilogueISJ_SK_SK_NS1E_6thread17LinearCombinationISJ_Li1EffLNS1J_9ScaleType4KindE0ELNS_15FloatRoundStyleE2ESJ_EENS1_15EpilogueDefaultEEEEEvvEEEEvNT_6ParamsE)
        /*0020*/ 	.word	0x00000000
.L_19:


//--------------------- .nv.compat                --------------------------
	.section	.nv.compat,"",@"SHT_CUDA_COMPAT_INFO"
	.align	4
        /*0000*/ 	.byte	0x02, 0x09, 0x01, 0x00, 0x02, 0x02, 0x04, 0x00, 0x02, 0x05, 0x05, 0x00, 0x03, 0x07, 0x01, 0x01
        /*0010*/ 	.byte	0x02, 0x03, 0x01, 0x00, 0x02, 0x06, 0x01, 0x00, 0x04, 0x0b, 0x08, 0x00, 0x00, 0x00, 0x00, 0x00
        /*0020*/ 	.byte	0x00, 0x00, 0x00, 0x00


//--------------------- .nv.info._ZN7cutlass13device_kernelINS_4gemm6kernel13GemmUniversalIN4cute5tupleIJiiiiEEENS1_10collective13CollectiveMmaINS1_34MainloopSm90TmaGmmaWarpSpecializedILi4ENS5_IJNS4_1CILi1EEESB_SB_EEENS1_32KernelTmaWarpSpecializedPingpongEEENS5_IJNSA_ILi64EEENSA_ILi128EEENSA_ILi32EEEEEENS_10bfloat16_tENS5_IJlSB_lEEESJ_SK_NS4_8TiledMMAINS4_8MMA_AtomIJNS4_4SM904GMMA28MMA_64x128x16_F32BF16BF16_SSILNSO_5MajorE0ELSQ_0ELNSO_7ScaleInE1ELSR_1EEEEEENS4_6LayoutISC_NS5_IJNSA_ILi0EEESV_SV_EEEEENS5_IJNS4_10UnderscoreESY_SY_EEEEENS4_13SM90_TMA_LOADENS4_14ComposedLayoutINS4_7SwizzleILi2ELi4ELi3EEENS4_18smem_ptr_flag_bitsILi16EEENSU_INS5_IJNSA_ILi8EEESH_EEENS5_IJSH_SB_EEEEEEEvNS4_8identityES11_S1B_vS1C_EENS_8epilogue10collective6detail29Sm90TmaWarpSpecializedAdapterINS1F_15DefaultEpilogueISJ_SK_SK_NS1E_6thread17LinearCombinationISJ_Li1EffLNS1J_9ScaleType4KindE0ELNS_15FloatRoundStyleE2ESJ_EENS1_15EpilogueDefaultEEEEEvvEEEEvNT_6ParamsE --------------------------
	.section	.nv.info._ZN7cutlass13device_kernelINS_4gemm6kernel13GemmUniversalIN4cute5tupleIJiiiiEEENS1_10collective13CollectiveMmaINS1_34MainloopSm90TmaGmmaWarpSpecializedILi4ENS5_IJNS4_1CILi1EEESB_SB_EEENS1_32KernelTmaWarpSpecializedPingpongEEENS5_IJNSA_ILi64EEENSA_ILi128EEENSA_ILi32EEEEEENS_10bfloat16_tENS5_IJlSB_lEEESJ_SK_NS4_8TiledMMAINS4_8MMA_AtomIJNS4_4SM904GMMA28MMA_64x128x16_F32BF16BF16_SSILNSO_5MajorE0ELSQ_0ELNSO_7ScaleInE1ELSR_1EEEEEENS4_6LayoutISC_NS5_IJNSA_ILi0EEESV_SV_EEEEENS5_IJNS4_10UnderscoreESY_SY_EEEEENS4_13SM90_TMA_LOADENS4_14ComposedLayoutINS4_7SwizzleILi2ELi4ELi3EEENS4_18smem_ptr_flag_bitsILi16EEENSU_INS5_IJNSA_ILi8EEESH_EEENS5_IJSH_SB_EEEEEEEvNS4_8identityES11_S1B_vS1C_EENS_8epilogue10collective6detail29Sm90TmaWarpSpecializedAdapterINS1F_15DefaultEpilogueISJ_SK_SK_NS1E_6thread17LinearCombinationISJ_Li1EffLNS1J_9ScaleType4KindE0ELNS_15FloatRoundStyleE2ESJ_EENS1_15EpilogueDefaultEEEEEvvEEEEvNT_6ParamsE,"",@"SHT_CUDA_INFO"
	.sectionflags	@""
	.align	4


	//----- nvinfo : EIATTR_CUDA_API_VERSION
	.align		4
        /*0000*/ 	.byte	0x04, 0x37
        /*0002*/ 	.short	(.L_21 - .L_20)
.L_20:
        /*0004*/ 	.word	0x00000082


	//----- nvinfo : EIATTR_KPARAM_INFO
	.align		4
.L_21:
        /*0008*/ 	.byte	0x04, 0x17
        /*000a*/ 	.short	(.L_23 - .L_22)
.L_22:
        /*000c*/ 	.word	0x00000000
        /*0010*/ 	.short	0x0000
        /*0012*/ 	.short	0x0070
        /*0014*/ 	.byte	0x00, 0xf0, 0x01, 0x10


	//----- nvinfo : EIATTR_SPARSE_MMA_MASK
	.align		4
.L_23:
        /*0018*/ 	.byte	0x03, 0x50
        /*001a*/ 	.short	0x0000


	//----- nvinfo : EIATTR_MAXREG_COUNT
	.align		4
        /*001c*/ 	.byte	0x03, 0x1b
        /*001e*/ 	.short	0x00a8


	//----- nvinfo : EIATTR_NUM_BARRIERS
	.align		4
        /*0020*/ 	.byte	0x02, 0x4c
        /*0022*/ 	.byte	0x01
	.zero		1


	//----- nvinfo : EIATTR_EXTERNS
	.align		4
        /*0024*/ 	.byte	0x04, 0x0f
        /*0026*/ 	.short	(.L_25 - .L_24)


	//   ....[0]....
	.align		4
.L_24:
        /*0028*/ 	.word	index@(__assertfail)


	//----- nvinfo : EIATTR_MERCURY_ISA_VERSION
	.align		4
.L_25:
        /*002c*/ 	.byte	0x03, 0x5f
        /*002e*/ 	.short	0x0101


	//----- nvinfo : EIATTR_INT_WARP_WIDE_INSTR_OFFSETS
	.align		4
        /*0030*/ 	.byte	0x04, 0x31
        /*0032*/ 	.short	(.L_27 - .L_26)


	//   ....[0]....
.L_26:
        /*0034*/ 	.word	0x00000470


	//   ....[1]....
        /*0038*/ 	.word	0x00000490


	//   ....[2]....
        /*003c*/ 	.word	0x00000510


	//   ....[3]....
        /*0040*/ 	.word	0x00000520


	//   ....[4]....
        /*0044*/ 	.word	0x00000530


	//   ....[5]....
        /*0048*/ 	.word	0x00000550


	//   ....[6]....
        /*004c*/ 	.word	0x000005b0


	//   ....[7]....
        /*0050*/ 	.word	0x000005d0


	//----- nvinfo : EIATTR_COOP_GROUP_MASK_REGIDS
	.align		4
.L_27:
        /*0054*/ 	.byte	0x04, 0x29
        /*0056*/ 	.short	(.L_29 - .L_28)


	//   ....[0]....
.L_28:
        /*0058*/ 	.word	0xffffffff


	//   ....[1]....
        /*005c*/ 	.word	0xffffffff


	//   ....[2]....
        /*0060*/ 	.word	0xffffffff


	//   ....[3]....
        /*0064*/ 	.word	0xffffffff


	//   ....[4]....
        /*0068*/ 	.word	0xffffffff


	//   ....[5]....
        /*006c*/ 	.word	0xffffffff


	//----- nvinfo : EIATTR_COOP_GROUP_INSTR_OFFSETS
	.align		4
.L_29:
        /*0070*/ 	.byte	0x04, 0x28
        /*0072*/ 	.short	(.L_31 - .L_30)


	//   ....[0]....
.L_30:
        /*0074*/ 	.word	0x00000050


	//   ....[1]....
        /*0078*/ 	.word	0x00000080


	//   ....[2]....
        /*007c*/ 	.word	0x00000180


	//   ....[3]....
        /*0080*/ 	.word	0x00000390


	//   ....[4]....
        /*0084*/ 	.word	0x000003d0


	//   ....[5]....
        /*0088*/ 	.word	0x00000410


	//----- nvinfo : EIATTR_REG_RECONFIG
	.align		4
.L_31:
        /*008c*/ 	.byte	0x01, 0x54
	.zero		2


	//----- nvinfo : EIATTR_SYSCALL_OFFSETS
	.align		4
        /*0090*/ 	.byte	0x04, 0x46
        /*0092*/ 	.short	(.L_33 - .L_32)


	//   ....[0]....
.L_32:
        /*0094*/ 	.word	0x00001720


	//----- nvinfo : EIATTR_MBARRIER_INSTR_OFFSETS
	.align		4
.L_33:
        /*0098*/ 	.byte	0x04, 0x39
        /*009a*/ 	.short	(.L_35 - .L_34)


	//   ....[0]....
.L_34:
        /*009c*/ 	.word	0x00000300
        /*00a0*/ 	.word	0x000000ff
        /*00a4*/ 	.word	0x00000000
        /*00a8*/ 	.short	0x0100
        /*00aa*/ 	.byte	0x09
	.zero		1


	//   ....[1]....
        /*00ac*/ 	.word	0x00000310
        /*00b0*/ 	.word	0x000000ff
        /*00b4*/ 	.word	0x00000020
        /*00b8*/ 	.short	0x0100
        /*00ba*/ 	.byte	0x09
	.zero		1


	//   ....[2]....
        /*00bc*/ 	.word	0x00000320
        /*00c0*/ 	.word	0x000000ff
        /*00c4*/ 	.word	0x00000008
        /*00c8*/ 	.short	0x0100
        /*00ca*/ 	.byte	0x09
	.zero		1


	//   ....[3]....
        /*00cc*/ 	.word	0x00000330
        /*00d0*/ 	.word	0x000000ff
        /*00d4*/ 	.word	0x00000028
        /*00d8*/ 	.short	0x0100
        /*00da*/ 	.byte	0x09
	.zero		1


	//   ....[4]....
        /*00dc*/ 	.word	0x00000340
        /*00e0*/ 	.word	0x000000ff
        /*00e4*/ 	.word	0x00000010
        /*00e8*/ 	.short	0x0100
        /*00ea*/ 	.byte	0x09
	.zero		1


	//   ....[5]....
        /*00ec*/ 	.word	0x00000350
        /*00f0*/ 	.word	0x000000ff
        /*00f4*/ 	.word	0x00000030
        /*00f8*/ 	.short	0x0100
        /*00fa*/ 	.byte	0x09
	.zero		1


	//   ....[6]....
        /*00fc*/ 	.word	0x00000360
        /*0100*/ 	.word	0x000000ff
        /*0104*/ 	.word	0x00000018
        /*0108*/ 	.short	0x0100
        /*010a*/ 	.byte	0x09
	.zero		1


	//   ....[7]....
        /*010c*/ 	.word	0x00000370
        /*0110*/ 	.word	0x000000ff
        /*0114*/ 	.word	0x00000038
        /*0118*/ 	.short	0x0100
        /*011a*/ 	.byte	0x09
	.zero		1


	//   ....[8]....
        /*011c*/ 	.word	0x000005f0
        /*0120*/ 	.word	0x000000ff
        /*0124*/ 	.word	0x00000070
        /*0128*/ 	.short	0x0100
        /*012a*/ 	.byte	0x09
	.zero		1


	//   ....[9]....
        /*012c*/ 	.word	0x00000600
        /*0130*/ 	.word	0x000000ff
        /*0134*/ 	.word	0x00000078
        /*0138*/ 	.short	0x0100
        /*013a*/ 	.byte	0x09
	.zero		1


	//   ....[10]....
        /*013c*/ 	.word	0x00000640
        /*0140*/ 	.word	0x000000ff
        /*0144*/ 	.word	0x00000050
        /*0148*/ 	.short	0x0100
        /*014a*/ 	.byte	0x0a
	.zero		1


	//   ....[11]....
        /*014c*/ 	.word	0x00000660
        /*0150*/ 	.word	0x000000ff
        /*0154*/ 	.word	0x00000058
        /*0158*/ 	.short	0x0100
        /*015a*/ 	.byte	0x0a
	.zero		1


	//   ....[12]....
        /*015c*/ 	.word	0x00000670
        /*0160*/ 	.word	0x000000ff
        /*0164*/ 	.word	0x00000060
        /*0168*/ 	.short	0x0100
        /*016a*/ 	.byte	0x0a
	.zero		1


	//   ....[13]....
        /*016c*/ 	.word	0x00000680
        /*0170*/ 	.word	0x000000ff
        /*0174*/ 	.word	0x00000068
        /*0178*/ 	.short	0x0100
        /*017a*/ 	.byte	0x0a
	.zero		1


	//   ....[14]....
        /*017c*/ 	.word	0x00001600
        /*0180*/ 	.word	0x0000005b
        /*0184*/ 	.word	0x00000000
        /*0188*/ 	.short	0x010a
        /*018a*/ 	.byte	0x31
	.zero		1


	//   ....[15]....
        /*018c*/ 	.word	0x000017b0
        /*0190*/ 	.word	0x00000003
        /*0194*/ 	.word	0x00000000
        /*0198*/ 	.short	0x010a
        /*019a*/ 	.byte	0x3f
	.zero		1


	//   ....[16]....
        /*019c*/ 	.word	0x000017f0
        /*01a0*/ 	.word	0x00000003
        /*01a4*/ 	.word	0x00000000
        /*01a8*/ 	.short	0x010a
        /*01aa*/ 	.byte	0x3f
	.zero		1


	//   ....[17]....
        /*01ac*/ 	.word	0x000019f0
        /*01b0*/ 	.word	0x000000ff
        /*01b4*/ 	.word	0x00000000
        /*01b8*/ 	.short	0x010a
        /*01ba*/ 	.byte	0x04
	.zero		1


	//   ....[18]....
        /*01bc*/ 	.word	0x00001a30
        /*01c0*/ 	.word	0x000000ff
        /*01c4*/ 	.word	0x00000000
        /*01c8*/ 	.short	0x010a
        /*01ca*/ 	.byte	0x04
	.zero		1


	//   ....[19]....
        /*01cc*/ 	.word	0x00001ba0
        /*01d0*/ 	.word	0x000000ff
        /*01d4*/ 	.word	0x00000000
        /*01d8*/ 	.short	0x0101
        /*01da*/ 	.byte	0x04
	.zero		1


	//   ....[20]....
        /*01dc*/ 	.word	0x00001c90
        /*01e0*/ 	.word	0x0000005c
        /*01e4*/ 	.word	0x00000000
        /*01e8*/ 	.short	0x0101
        /*01ea*/ 	.byte	0x2c
	.zero		1


	//   ....[21]....
        /*01ec*/ 	.word	0x00001d50
        /*01f0*/ 	.word	0x000000ff
        /*01f4*/ 	.word	0x00000000
        /*01f8*/ 	.short	0x0101
        /*01fa*/ 	.byte	0x04
	.zero		1


	//   ....[22]....
        /*01fc*/ 	.word	0x00001e00
        /*0200*/ 	.word	0x0000005b
        /*0204*/ 	.word	0x00000010
        /*0208*/ 	.short	0x010a
        /*020a*/ 	.byte	0x31
	.zero		1


	//   ....[23]....
        /*020c*/ 	.word	0x000060b0
        /*0210*/ 	.word	0x0000005e
        /*0214*/ 	.word	0x00000000
        /*0218*/ 	.short	0x0101
        /*021a*/ 	.byte	0x2c
	.zero		1


	//   ....[24]....
        /*021c*/ 	.word	0x00006a90
        /*0220*/ 	.word	0x00000007
        /*0224*/ 	.word	0x00000020
        /*0228*/ 	.short	0x010a
        /*022a*/ 	.byte	0x3f
	.zero		1


	//   ....[25]....
        /*022c*/ 	.word	0x00006e30
        /*0230*/ 	.word	0x00000003
        /*0234*/ 	.word	0x00000078
        /*0238*/ 	.short	0x0101
        /*023a*/ 	.byte	0x3f
	.zero		1


	//   ....[26]....
        /*023c*/ 	.word	0x000075a0
        /*0240*/ 	.word	0x00000007
        /*0244*/ 	.word	0x00000000
        /*0248*/ 	.short	0x010a
        /*024a*/ 	.byte	0x3f
	.zero		1


	//   ....[27]....
        /*024c*/ 	.word	0x00007620
        /*0250*/ 	.word	0x00000009
        /*0254*/ 	.word	0x00000000
        /*0258*/ 	.short	0x010a
        /*025a*/ 	.byte	0x3f
	.zero		1


	//   ....[28]....
        /*025c*/ 	.word	0x000076b0
        /*0260*/ 	.word	0x00000006
        /*0264*/ 	.word	0x00000000
        /*0268*/ 	.short	0x010a
        /*026a*/ 	.byte	0x3f
	.zero		1


	//   ....[29]....
        /*026c*/ 	.word	0x00007740
        /*0270*/ 	.word	0x00000003
        /*0274*/ 	.word	0x00000000
        /*0278*/ 	.short	0x010a
        /*027a*/ 	.byte	0x3f
	.zero		1


	//   ....[30]....
        /*027c*/ 	.word	0x000077a0
        /*0280*/ 	.word	0x0000005d
        /*0284*/ 	.word	0x00000000
        /*0288*/ 	.short	0x010a
        /*028a*/ 	.byte	0x3f
	.zero		1


	//   ....[31]....
        /*028c*/ 	.word	0x000077f0
        /*0290*/ 	.word	0x00000003
        /*0294*/ 	.word	0x00000000
        /*0298*/ 	.short	0x010a
        /*029a*/ 	.byte	0x3f
	.zero		1


	//   ....[32]....
        /*029c*/ 	.word	0x00007850
        /*02a0*/ 	.word	0x00000004
        /*02a4*/ 	.word	0x00000000
        /*02a8*/ 	.short	0x010a
        /*02aa*/ 	.byte	0x3f
	.zero		1


	//   ....[33]....
        /*02ac*/ 	.word	0x000078a0
        /*02b0*/ 	.word	0x0000005d
        /*02b4*/ 	.word	0x00000010
        /*02b8*/ 	.short	0x010a
        /*02ba*/ 	.byte	0x3f
	.zero		1


	//   ....[34]....
        /*02bc*/ 	.word	0x00007970
        /*02c0*/ 	.word	0x00000007
        /*02c4*/ 	.word	0x00000020
        /*02c8*/ 	.short	0x010a
        /*02ca*/ 	.byte	0x3f
	.zero		1


	//   ....[35]....
        /*02cc*/ 	.word	0x00007a40
        /*02d0*/ 	.word	0x00000007
        /*02d4*/ 	.word	0x00000000
        /*02d8*/ 	.short	0x010a
        /*02da*/ 	.byte	0x3f
	.zero		1


	//   ....[36]....
        /*02dc*/ 	.word	0x00007a90
        /*02e0*/ 	.word	0x00000009
        /*02e4*/ 	.word	0x00000000
        /*02e8*/ 	.short	0x010a
        /*02ea*/ 	.byte	0x3f
	.zero		1


	//   ....[37]....
        /*02ec*/ 	.word	0x00007ae0
        /*02f0*/ 	.word	0x00000006
        /*02f4*/ 	.word	0x00000000
        /*02f8*/ 	.short	0x010a
        /*02fa*/ 	.byte	0x3f
	.zero		1


	//----- nvinfo : EIATTR_NUM_MBARRIERS
	.align		4
.L_35:
        /*02fc*/ 	.byte	0x03, 0x38
        /*02fe*/ 	.short	0x000e


	//----- nvinfo : EIATTR_EXIT_INSTR_OFFSETS
	.align		4
        /*0300*/ 	.byte	0x04, 0x1c
        /*0302*/ 	.short	(.L_37 - .L_36)


	//   ....[0]....
.L_36:
        /*0304*/ 	.word	0x00001240


	//   ....[1]....
        /*0308*/ 	.word	0x000012a0


	//   ....[2]....
        /*030c*/ 	.word	0x000067c0


	//   ....[3]....
        /*0310*/ 	.word	0x000067f0


	//   ....[4]....
        /*0314*/ 	.word	0x00007790


	//----- nvinfo : EIATTR_MAX_THREADS
	.align		4
.L_37:
        /*0318*/ 	.byte	0x04, 0x05
        /*031a*/ 	.short	(.L_39 - .L_38)
.L_38:
        /*031c*/ 	.word	0x00000180
        /*0320*/ 	.word	0x00000001
        /*0324*/ 	.word	0x00000001


	//----- nvinfo : EIATTR_CRS_STACK_SIZE
	.align		4
.L_39:
        /*0328*/ 	.byte	0x04, 0x1e
        /*032a*/ 	.short	(.L_41 - .L_40)
.L_40:
        /*032c*/ 	.word	0x00000000


	//----- nvinfo : EIATTR_CBANK_PARAM_SIZE
	.align		4
.L_41:
        /*0330*/ 	.byte	0x03, 0x19
        /*0332*/ 	.short	0x0470


	//----- nvinfo : EIATTR_PARAM_CBANK
	.align		4
        /*0334*/ 	.byte	0x04, 0x0a
        /*0336*/ 	.short	(.L_43 - .L_42)
	.align		4
.L_42:
        /*0338*/ 	.word	index@(.nv.constant0._ZN7cutlass13device_kernelINS_4gemm6kernel13GemmUniversalIN4cute5tupleIJiiiiEEENS1_10collective13CollectiveMmaINS1_34MainloopSm90TmaGmmaWarpSpecializedILi4ENS5_IJNS4_1CILi1EEESB_SB_EEENS1_32KernelTmaWarpSpecializedPingpongEEENS5_IJNSA_ILi64EEENSA_ILi128EEENSA_ILi32EEEEEENS_10bfloat16_tENS5_IJlSB_lEEESJ_SK_NS4_8TiledMMAINS4_8MMA_AtomIJNS4_4SM904GMMA28MMA_64x128x16_F32BF16BF16_SSILNSO_5MajorE0ELSQ_0ELNSO_7ScaleInE1ELSR_1EEEEEENS4_6LayoutISC_NS5_IJNSA_ILi0EEESV_SV_EEEEENS5_IJNS4_10UnderscoreESY_SY_EEEEENS4_13SM90_TMA_LOADENS4_14ComposedLayoutINS4_7SwizzleILi2ELi4ELi3EEENS4_18smem_ptr_flag_bitsILi16EEENSU_INS5_IJNSA_ILi8EEESH_EEENS5_IJSH_SB_EEEEEEEvNS4_8identityES11_S1B_vS1C_EENS_8epilogue10collective6detail29Sm90TmaWarpSpecializedAdapterINS1F_15DefaultEpilogueISJ_SK_SK_NS1E_6thread17LinearCombinationISJ_Li1EffLNS1J_9ScaleType4KindE0ELNS_15FloatRoundStyleE2ESJ_EENS1_15EpilogueDefaultEEEEEvvEEEEvNT_6ParamsE)
        /*033c*/ 	.short	0x0210
        /*033e*/ 	.short	0x0470


	//----- nvinfo : EIATTR_SW_WAR
	.align		4
.L_43:
        /*0340*/ 	.byte	0x04, 0x36
        /*0342*/ 	.short	(.L_45 - .L_44)
.L_44:
        /*0344*/ 	.word	0x00000008
.L_45:


//--------------------- .nv.callgraph             --------------------------
	.section	.nv.callgraph,"",@"SHT_CUDA_CALLGRAPH"
	.align	4
	.sectionentsize	8
	.align		4
        /*0000*/ 	.word	0x00000000
	.align		4
        /*0004*/ 	.word	0xffffffff
	.align		4
        /*0008*/ 	.word	index@(_ZN7cutlass13device_kernelINS_4gemm6kernel13GemmUniversalIN4cute5tupleIJiiiiEEENS1_10collective13CollectiveMmaINS1_34MainloopSm90TmaGmmaWarpSpecializedILi4ENS5_IJNS4_1CILi1EEESB_SB_EEENS1_32KernelTmaWarpSpecializedPingpongEEENS5_IJNSA_ILi64EEENSA_ILi128EEENSA_ILi32EEEEEENS_10bfloat16_tENS5_IJlSB_lEEESJ_SK_NS4_8TiledMMAINS4_8MMA_AtomIJNS4_4SM904GMMA28MMA_64x128x16_F32BF16BF16_SSILNSO_5MajorE0ELSQ_0ELNSO_7ScaleInE1ELSR_1EEEEEENS4_6LayoutISC_NS5_IJNSA_ILi0EEESV_SV_EEEEENS5_IJNS4_10UnderscoreESY_SY_EEEEENS4_13SM90_TMA_LOADENS4_14ComposedLayoutINS4_7SwizzleILi2ELi4ELi3EEENS4_18smem_ptr_flag_bitsILi16EEENSU_INS5_IJNSA_ILi8EEESH_EEENS5_IJSH_SB_EEEEEEEvNS4_8identityES11_S1B_vS1C_EENS_8epilogue10collective6detail29Sm90TmaWarpSpecializedAdapterINS1F_15DefaultEpilogueISJ_SK_SK_NS1E_6thread17LinearCombinationISJ_Li1EffLNS1J_9ScaleType4KindE0ELNS_15FloatRoundStyleE2ESJ_EENS1_15EpilogueDefaultEEEEEvvEEEEvNT_6ParamsE)
	.align		4
        /*000c*/ 	.word	index@(__assertfail)
	.align		4
        /*0010*/ 	.word	0x00000000
	.align		4
        /*0014*/ 	.word	0xfffffffe
	.align		4
        /*0018*/ 	.word	0x00000000
	.align		4
        /*001c*/ 	.word	0xfffffffd
	.align		4
        /*0020*/ 	.word	0x00000000
	.align		4
        /*0024*/ 	.word	0xfffffffc


//--------------------- .nv.constant4             --------------------------
	.section	.nv.constant4,"a",@progbits
	.align	8
	.align		8
.nv.constant4:
        /*0000*/ 	.dword	__assertfail
	.align		8
        /*0008*/ 	.dword	__unnamed_1
	.align		8
        /*0010*/ 	.dword	_ZN40_INTERNAL_e1dca3be_4_k_cu_8f432d06_252564cuda3std3__45__cpo5beginE
	.align		8
        /*0018*/ 	.dword	_ZN40_INTERNAL_e1dca3be_4_k_cu_8f432d06_252564cuda3std3__45__cpo3endE
	.align		8
        /*0020*/ 	.dword	_ZN40_INTERNAL_e1dca3be_4_k_cu_8f432d06_252564cuda3std3__45__cpo6cbeginE
	.align		8
        /*0028*/ 	.dword	_ZN40_INTERNAL_e1dca3be_4_k_cu_8f432d06_252564cuda3std3__45__cpo4cendE
	.align		8
        /*0030*/ 	.dword	_ZN40_INTERNAL_e1dca3be_4_k_cu_8f432d06_252564cuda3std3__442_GLOBAL__N__e1dca3be_4_k_cu_8f432d06_252566ignoreE
	.align		8
        /*0038*/ 	.dword	_ZN40_INTERNAL_e1dca3be_4_k_cu_8f432d06_252564cuda3std3__419piecewise_constructE
	.align		8
        /*0040*/ 	.dword	_ZN40_INTERNAL_e1dca3be_4_k_cu_8f432d06_252564cuda3std3__48in_placeE
	.align		8
        /*0048*/ 	.dword	_ZN40_INTERNAL_e1dca3be_4_k_cu_8f432d06_252564cuda3std6ranges3__45__cpo4swapE
	.align		8
        /*0050*/ 	.dword	_ZN40_INTERNAL_e1dca3be_4_k_cu_8f432d06_252564cuda3std6ranges3__45__cpo9iter_moveE
	.align		8
        /*0058*/ 	.dword	_ZN40_INTERNAL_e1dca3be_4_k_cu_8f432d06_252564cute7productE
	.align		8
        /*0060*/ 	.dword	_ZN40_INTERNAL_e1dca3be_4_k_cu_8f432d06_252564cute1_E
	.align		8
        /*0068*/ 	.dword	$str$22
	.align		8
        /*0070*/ 	.dword	$str$23


//--------------------- .text._ZN7cutlass13device_kernelINS_4gemm6kernel13GemmUniversalIN4cute5tupleIJiiiiEEENS1_10collective13CollectiveMmaINS1_34MainloopSm90TmaGmmaWarpSpecializedILi4ENS5_IJNS4_1CILi1EEESB_SB_EEENS1_32KernelTmaWarpSpecializedPingpongEEENS5_IJNSA_ILi64EEENSA_ILi128EEENSA_ILi32EEEEEENS_10bfloat16_tENS5_IJlSB_lEEESJ_SK_NS4_8TiledMMAINS4_8MMA_AtomIJNS4_4SM904GMMA28MMA_64x128x16_F32BF16BF16_SSILNSO_5MajorE0ELSQ_0ELNSO_7ScaleInE1ELSR_1EEEEEENS4_6LayoutISC_NS5_IJNSA_ILi0EEESV_SV_EEEEENS5_IJNS4_10UnderscoreESY_SY_EEEEENS4_13SM90_TMA_LOADENS4_14ComposedLayoutINS4_7SwizzleILi2ELi4ELi3EEENS4_18smem_ptr_flag_bitsILi16EEENSU_INS5_IJNSA_ILi8EEESH_EEENS5_IJSH_SB_EEEEEEEvNS4_8identityES11_S1B_vS1C_EENS_8epilogue10collective6detail29Sm90TmaWarpSpecializedAdapterINS1F_15DefaultEpilogueISJ_SK_SK_NS1E_6thread17LinearCombinationISJ_Li1EffLNS1J_9ScaleType4KindE0ELNS_15FloatRoundStyleE2ESJ_EENS1_15EpilogueDefaultEEEEEvvEEEEvNT_6ParamsE --------------------------
	.section	.text._ZN7cutlass13device_kernelINS_4gemm6kernel13GemmUniversalIN4cute5tupleIJiiiiEEENS1_10collective13CollectiveMmaINS1_34MainloopSm90TmaGmmaWarpSpecializedILi4ENS5_IJNS4_1CILi1EEESB_SB_EEENS1_32KernelTmaWarpSpecializedPingpongEEENS5_IJNSA_ILi64EEENSA_ILi128EEENSA_ILi32EEEEEENS_10bfloat16_tENS5_IJlSB_lEEESJ_SK_NS4_8TiledMMAINS4_8MMA_AtomIJNS4_4SM904GMMA28MMA_64x128x16_F32BF16BF16_SSILNSO_5MajorE0ELSQ_0ELNSO_7ScaleInE1ELSR_1EEEEEENS4_6LayoutISC_NS5_IJNSA_ILi0EEESV_SV_EEEEENS5_IJNS4_10UnderscoreESY_SY_EEEEENS4_13SM90_TMA_LOADENS4_14ComposedLayoutINS4_7SwizzleILi2ELi4ELi3EEENS4_18smem_ptr_flag_bitsILi16EEENSU_INS5_IJNSA_ILi8EEESH_EEENS5_IJSH_SB_EEEEEEEvNS4_8identityES11_S1B_vS1C_EENS_8epilogue10collective6detail29Sm90TmaWarpSpecializedAdapterINS1F_15DefaultEpilogueISJ_SK_SK_NS1E_6thread17LinearCombinationISJ_Li1EffLNS1J_9ScaleType4KindE0ELNS_15FloatRoundStyleE2ESJ_EENS1_15EpilogueDefaultEEEEEvvEEEEvNT_6ParamsE,"ax",@progbits
	.align	128
.text._ZN7cutlass13device_kernelINS_4gemm6kernel13GemmUniversalIN4cute5tupleIJiiiiEEENS1_10collective13CollectiveMmaINS1_34MainloopSm90TmaGmmaWarpSpecializedILi4ENS5_IJNS4_1CILi1EEESB_SB_EEENS1_32KernelTmaWarpSpecializedPingpongEEENS5_IJNSA_ILi64EEENSA_ILi128EEENSA_ILi32EEEEEENS_10bfloat16_tENS5_IJlSB_lEEESJ_SK_NS4_8TiledMMAINS4_8MMA_AtomIJNS4_4SM904GMMA28MMA_64x128x16_F32BF16BF16_SSILNSO_5MajorE0ELSQ_0ELNSO_7ScaleInE1ELSR_1EEEEEENS4_6LayoutISC_NS5_IJNSA_ILi0EEESV_SV_EEEEENS5_IJNS4_10UnderscoreESY_SY_EEEEENS4_13SM90_TMA_LOADENS4_14ComposedLayoutINS4_7SwizzleILi2ELi4ELi3EEENS4_18smem_ptr_flag_bitsILi16EEENSU_INS5_IJNSA_ILi8EEESH_EEENS5_IJSH_SB_EEEEEEEvNS4_8identityES11_S1B_vS1C_EENS_8epilogue10collective6detail29Sm90TmaWarpSpecializedAdapterINS1F_15DefaultEpilogueISJ_SK_SK_NS1E_6thread17LinearCombinationISJ_Li1EffLNS1J_9ScaleType4KindE0ELNS_15FloatRoundStyleE2ESJ_EENS1_15EpilogueDefaultEEEEEvvEEEEvNT_6ParamsE:
        .type           _ZN7cutlass13device_kernelINS_4gemm6kernel13GemmUniversalIN4cute5tupleIJiiiiEEENS1_10collective13CollectiveMmaINS1_34MainloopSm90TmaGmmaWarpSpecializedILi4ENS5_IJNS4_1CILi1EEESB_SB_EEENS1_32KernelTmaWarpSpecializedPingpongEEENS5_IJNSA_ILi64EEENSA_ILi128EEENSA_ILi32EEEEEENS_10bfloat16_tENS5_IJlSB_lEEESJ_SK_NS4_8TiledMMAINS4_8MMA_AtomIJNS4_4SM904GMMA28MMA_64x128x16_F32BF16BF16_SSILNSO_5MajorE0ELSQ_0ELNSO_7ScaleInE1ELSR_1EEEEEENS4_6LayoutISC_NS5_IJNSA_ILi0EEESV_SV_EEEEENS5_IJNS4_10UnderscoreESY_SY_EEEEENS4_13SM90_TMA_LOADENS4_14ComposedLayoutINS4_7SwizzleILi2ELi4ELi3EEENS4_18smem_ptr_flag_bitsILi16EEENSU_INS5_IJNSA_ILi8EEESH_EEENS5_IJSH_SB_EEEEEEEvNS4_8identityES11_S1B_vS1C_EENS_8epilogue10collective6detail29Sm90TmaWarpSpecializedAdapterINS1F_15DefaultEpilogueISJ_SK_SK_NS1E_6thread17LinearCombinationISJ_Li1EffLNS1J_9ScaleType4KindE0ELNS_15FloatRoundStyleE2ESJ_EENS1_15EpilogueDefaultEEEEEvvEEEEvNT_6ParamsE,@function
        .size           _ZN7cutlass13device_kernelINS_4gemm6kernel13GemmUniversalIN4cute5tupleIJiiiiEEENS1_10collective13CollectiveMmaINS1_34MainloopSm90TmaGmmaWarpSpecializedILi4ENS5_IJNS4_1CILi1EEESB_SB_EEENS1_32KernelTmaWarpSpecializedPingpongEEENS5_IJNSA_ILi64EEENSA_ILi128EEENSA_ILi32EEEEEENS_10bfloat16_tENS5_IJlSB_lEEESJ_SK_NS4_8TiledMMAINS4_8MMA_AtomIJNS4_4SM904GMMA28MMA_64x128x16_F32BF16BF16_SSILNSO_5MajorE0ELSQ_0ELNSO_7ScaleInE1ELSR_1EEEEEENS4_6LayoutISC_NS5_IJNSA_ILi0EEESV_SV_EEEEENS5_IJNS4_10UnderscoreESY_SY_EEEEENS4_13SM90_TMA_LOADENS4_14ComposedLayoutINS4_7SwizzleILi2ELi4ELi3EEENS4_18smem_ptr_flag_bitsILi16EEENSU_INS5_IJNSA_ILi8EEESH_EEENS5_IJSH_SB_EEEEEEEvNS4_8identityES11_S1B_vS1C_EENS_8epilogue10collective6detail29Sm90TmaWarpSpecializedAdapterINS1F_15DefaultEpilogueISJ_SK_SK_NS1E_6thread17LinearCombinationISJ_Li1EffLNS1J_9ScaleType4KindE0ELNS_15FloatRoundStyleE2ESJ_EENS1_15EpilogueDefaultEEEEEvvEEEEvNT_6ParamsE,(.L_x_196 - _ZN7cutlass13device_kernelINS_4gemm6kernel13GemmUniversalIN4cute5tupleIJiiiiEEENS1_10collective13CollectiveMmaINS1_34MainloopSm90TmaGmmaWarpSpecializedILi4ENS5_IJNS4_1CILi1EEESB_SB_EEENS1_32KernelTmaWarpSpecializedPingpongEEENS5_IJNSA_ILi64EEENSA_ILi128EEENSA_ILi32EEEEEENS_10bfloat16_tENS5_IJlSB_lEEESJ_SK_NS4_8TiledMMAINS4_8MMA_AtomIJNS4_4SM904GMMA28MMA_64x128x16_F32BF16BF16_SSILNSO_5MajorE0ELSQ_0ELNSO_7ScaleInE1ELSR_1EEEEEENS4_6LayoutISC_NS5_IJNSA_ILi0EEESV_SV_EEEEENS5_IJNS4_10UnderscoreESY_SY_EEEEENS4_13SM90_TMA_LOADENS4_14ComposedLayoutINS4_7SwizzleILi2ELi4ELi3EEENS4_18smem_ptr_flag_bitsILi16EEENSU_INS5_IJNSA_ILi8EEESH_EEENS5_IJSH_SB_EEEEEEEvNS4_8identityES11_S1B_vS1C_EENS_8epilogue10collective6detail29Sm90TmaWarpSpecializedAdapterINS1F_15DefaultEpilogueISJ_SK_SK_NS1E_6thread17LinearCombinationISJ_Li1EffLNS1J_9ScaleType4KindE0ELNS_15FloatRoundStyleE2ESJ_EENS1_15EpilogueDefaultEEEEEvvEEEEvNT_6ParamsE)
        .other          _ZN7cutlass13device_kernelINS_4gemm6kernel13GemmUniversalIN4cute5tupleIJiiiiEEENS1_10collective13CollectiveMmaINS1_34MainloopSm90TmaGmmaWarpSpecializedILi4ENS5_IJNS4_1CILi1EEESB_SB_EEENS1_32KernelTmaWarpSpecializedPingpongEEENS5_IJNSA_ILi64EEENSA_ILi128EEENSA_ILi32EEEEEENS_10bfloat16_tENS5_IJlSB_lEEESJ_SK_NS4_8TiledMMAINS4_8MMA_AtomIJNS4_4SM904GMMA28MMA_64x128x16_F32BF16BF16_SSILNSO_5MajorE0ELSQ_0ELNSO_7ScaleInE1ELSR_1EEEEEENS4_6LayoutISC_NS5_IJNSA_ILi0EEESV_SV_EEEEENS5_IJNS4_10UnderscoreESY_SY_EEEEENS4_13SM90_TMA_LOADENS4_14ComposedLayoutINS4_7SwizzleILi2ELi4ELi3EEENS4_18smem_ptr_flag_bitsILi16EEENSU_INS5_IJNSA_ILi8EEESH_EEENS5_IJSH_SB_EEEEEEEvNS4_8identityES11_S1B_vS1C_EENS_8epilogue10collective6detail29Sm90TmaWarpSpecializedAdapterINS1F_15DefaultEpilogueISJ_SK_SK_NS1E_6thread17LinearCombinationISJ_Li1EffLNS1J_9ScaleType4KindE0ELNS_15FloatRoundStyleE2ESJ_EENS1_15EpilogueDefaultEEEEEvvEEEEvNT_6ParamsE,@"STO_CUDA_ENTRY STV_DEFAULT"
_ZN7cutlass13device_kernelINS_4gemm6kernel13GemmUniversalIN4cute5tupleIJiiiiEEENS1_10collective13CollectiveMmaINS1_34MainloopSm90TmaGmmaWarpSpecializedILi4ENS5_IJNS4_1CILi1EEESB_SB_EEENS1_32KernelTmaWarpSpecializedPingpongEEENS5_IJNSA_ILi64EEENSA_ILi128EEENSA_ILi32EEEEEENS_10bfloat16_tENS5_IJlSB_lEEESJ_SK_NS4_8TiledMMAINS4_8MMA_AtomIJNS4_4SM904GMMA28MMA_64x128x16_F32BF16BF16_SSILNSO_5MajorE0ELSQ_0ELNSO_7ScaleInE1ELSR_1EEEEEENS4_6LayoutISC_NS5_IJNSA_ILi0EEESV_SV_EEEEENS5_IJNS4_10UnderscoreESY_SY_EEEEENS4_13SM90_TMA_LOADENS4_14ComposedLayoutINS4_7SwizzleILi2ELi4ELi3EEENS4_18smem_ptr_flag_bitsILi16EEENSU_INS5_IJNSA_ILi8EEESH_EEENS5_IJSH_SB_EEEEEEEvNS4_8identityES11_S1B_vS1C_EENS_8epilogue10collective6detail29Sm90TmaWarpSpecializedAdapterINS1F_15DefaultEpilogueISJ_SK_SK_NS1E_6thread17LinearCombinationISJ_Li1EffLNS1J_9ScaleType4KindE0ELNS_15FloatRoundStyleE2ESJ_EENS1_15EpilogueDefaultEEEEEvvEEEEvNT_6ParamsE:
[----:B------:R-:W0:Y:S01]  /*0000*/  LDC R1, c[0x0][0x28] ;  /* 0x00000a00ff017b82 */ /* 0x000e220000000800 */
[----:B------:R-:W1:Y:S01]  /*0010*/  S2R R4, SR_TID.X ;  /* 0x0000000000047919 */ /* 0x000e620000002100 */
[----:B------:R-:W-:Y:S01]  /*0020*/  ELECT P0, URZ, PT ;  /* 0x00000000003f782f */ /* 0x000fe20003800000 */
[----:B------:R-:W-:Y:S01]  /*0030*/  BSSY B0, `(.L_x_0) ;  /* 0x0000014000007945 */ /* 0x000fe20003800000 */
[----:B-1----:R-:W-:-:S05]  /*0040*/  SHF.R.U32.HI R0, RZ, 0x5, R4 ;  /* 0x00000005ff007819 */ /* 0x002fca0000011604 */
[----:B------:R-:W1:Y:S02]  /*0050*/  SHFL.IDX PT, R2, R0, RZ, 0x1f ;  /* 0x00001fff00027589 */ /* 0x000e6400000e0000 */
[----:B-1----:R-:W-:Y:S02]  /*0060*/  R2UR UR8, R2 ;  /* 0x00000000020872ca */ /* 0x002fe400000e0000 */
[----:B------:R-:W-:-:S05]  /*0070*/  SHF.R.U32.HI R2, RZ, 0x7, R4 ;  /* 0x00000007ff027819 */ /* 0x000fca0000011604 */
[----:B------:R1:W2:Y:S06]  /*0080*/  SHFL.IDX PT, R3, R2, RZ, 0x1f ;  /* 0x00001fff02037589 */ /* 0x0002ac00000e0000 */
[----:B------:R-:W-:Y:S02]  /*0090*/  USHF.R.S32.HI UR4, URZ, 0x1f, UR8 ;  /* 0x0000001f3f047899 */ /* 0x000fe40008011408 */
[----:B------:R-:W-:Y:S02]  /*00a0*/  ISETP.NE.OR P0, PT, RZ, UR8, !P0 ;  /* 0x00000008ff007c0c */ /* 0x000fe4000c705670 */
[----:B------:R-:W-:-:S04]  /*00b0*/  ULEA.HI UR4, UR4, UR8, URZ, 0x2 ;  /* 0x0000000804047291 */ /* 0x000fc8000f8f103f */
[----:B------:R-:W-:-:S04]  /*00c0*/  ULOP3.LUT UR4, UR4, 0xfffffffc, URZ, 0xc0, !UPT ;  /* 0xfffffffc04047892 */ /* 0x000fc8000f8ec03f */
[----:B------:R-:W-:-:S03]  /*00d0*/  UIADD3 UR8, UR8, -UR4, URZ ;  /* 0x8000000408087290 */ /* 0x000fc6000fffe03f */
[----:B01----:R-:W-:Y:S09]  /*00e0*/  @P0 BRA `(.L_x_1) ;  /* 0x0000000000200947 */ /* 0x003ff20003800000 */
[----:B------:R-:W-:Y:S02]  /*00f0*/  ULDC.64 UR4, c[0x0][0x198] ;  /* 0x0000660000047ab9 */ /* 0x000fe40000000a00 */
[----:B------:R-:W-:Y:S02]  /*0100*/  UIADD3 UR6, UP0, UR4, 0xf0, URZ ;  /* 0x000000f004067890 */ /* 0x000fe4000ff1e03f */
[----:B------:R-:W-:Y:S02]  /*0110*/  UIADD3 UR4, UP1, UR4, 0x1f0, URZ ;  /* 0x000001f004047890 */ /* 0x000fe4000ff3e03f */
[----:B------:R-:W-:Y:S02]  /*0120*/  UIADD3.X UR7, URZ, UR5, URZ, UP0, !UPT ;  /* 0x000000053f077290 */ /* 0x000fe400087fe43f */
[----:B------:R-:W-:-:S07]  /*0130*/  UIADD3.X UR5, URZ, UR5, URZ, UP1, !UPT ;  /* 0x000000053f057290 */ /* 0x000fce0008ffe43f */
[----:B------:R0:W-:Y:S02]  /*0140*/  UTMACCTL.PF [UR6] ;  /* 0x00000000060079b9 */ /* 0x0001e40008040000 */
[----:B------:R0:W-:Y:S02]  /*0150*/  UTMACCTL.PF [UR4] ;  /* 0x00000000040079b9 */ /* 0x0001e40008040000 */
[----:B0-----:R-:W-:Y:S01]  /*0160*/  NOP ;  /* 0x0000000000007918 */ /* 0x001fe20000000000 */
.L_x_1:
[----:B------:R-:W-:Y:S05]  /*0170*/  BSYNC B0 ;  /* 0x0000000000007941 */ /* 0x000fea0003800000 */
.L_x_0:
[----:B------:R-:W0:Y:S01]  /*0180*/  SHFL.IDX PT, R5, R0, RZ, 0x1f ;  /* 0x00001fff00057589 */ /* 0x000e2200000e0000 */
[----:B--2---:R-:W-:Y:S01]  /*0190*/  R2UR UR15, R3 ;  /* 0x00000000030f72ca */ /* 0x004fe200000e0000 */
[----:B------:R-:W-:-:S04]  /*01a0*/  UISETP.NE.AND UP0, UPT, UR8, 0x3, UPT ;  /* 0x000000030800788c */ /* 0x000fc8000bf05270 */
[----:B------:R-:W-:-:S08]  /*01b0*/  UISETP.EQ.OR UP0, UPT, UR8, URZ, !UP0 ;  /* 0x0000003f0800728c */ /* 0x000fd0000c702670 */
[----:B------:R-:W-:Y:S02]  /*01c0*/  UIADD3 UR18, UR15, -0x1, URZ ;  /* 0xffffffff0f127890 */ /* 0x000fe4000fffe03f */
[----:B------:R-:W-:Y:S02]  /*01d0*/  UISETP.EQ.AND UP0, UPT, UR15, URZ, UP0 ;  /* 0x0000003f0f00728c */ /* 0x000fe40008702270 */
[----:B------:R-:W-:Y:S02]  /*01e0*/  UISETP.GE.U32.AND UP1, UPT, UR18, 0x2, UPT ;  /* 0x000000021200788c */ /* 0x000fe4000bf26070 */
[----:B------:R-:W-:Y:S01]  /*01f0*/  USEL UR36, URZ, 0x1, !UP0 ;  /* 0x000000013f247887 */ /* 0x000fe2000c000000 */
[----:B0-----:R-:W-:-:S03]  /*0200*/  ISETP.NE.AND P0, PT, R5, RZ, PT ;  /* 0x000000ff0500720c */ /* 0x001fc60003f05270 */
[----:B------:R-:W-:-:S10]  /*0210*/  USEL UR36, UR36, 0x2, UP1 ;  /* 0x0000000224247887 */ /* 0x000fd40008800000 */
[----:B------:R-:W-:Y:S05]  /*0220*/  @P0 BRA `(.L_x_2) ;  /* 0x0000000000580947 */ /* 0x000fea0003800000 */
[----:B------:R-:W0:Y:S01]  /*0230*/  S2UR UR9, SR_CgaCtaId ;  /* 0x00000000000979c3 */ /* 0x000e220000008800 */
[----:B------:R-:W-:Y:S01]  /*0240*/  UMOV UR4, 0x400 ;  /* 0x0000040000047882 */ /* 0x000fe20000000000 */
[----:B------:R-:W-:Y:S01]  /*0250*/  UMOV UR5, 0x1 ;  /* 0x0000000100057882 */ /* 0x000fe20000000000 */
[----:B------:R-:W-:Y:S01]  /*0260*/  UMOV UR6, 0x80 ;  /* 0x0000008000067882 */ /* 0x000fe20000000000 */
[----:B------:R-:W-:Y:S01]  /*0270*/  ELECT P0, URZ, PT ;  /* 0x00000000003f782f */ /* 0x000fe20003800000 */
[----:B------:R-:W-:-:S04]  /*0280*/  UIADD3 UR6, -UR6, 0x100000, URZ ;  /* 0x0010000006067890 */ /* 0x000fc8000fffe13f */
[----:B------:R-:W-:Y:S02]  /*0290*/  USHF.L.U32 UR7, UR6, 0xb, URZ ;  /* 0x0000000b06077899 */ /* 0x000fe4000800063f */
[----:B------:R-:W-:Y:S02]  /*02a0*/  USHF.L.U32 UR6, UR6, 0x1, URZ ;  /* 0x0000000106067899 */ /* 0x000fe4000800063f */
[----:B0-----:R-:W-:Y:S02]  /*02b0*/  ULEA UR9, UR9, UR4, 0x18 ;  /* 0x0000000409097291 */ /* 0x001fe4000f8ec03f */
[----:B------:R-:W-:-:S04]  /*02c0*/  UIADD3 UR4, -UR5, 0x100000, URZ ;  /* 0x0010000005047890 */ /* 0x000fc8000fffe13f */
[----:B------:R-:W-:Y:S02]  /*02d0*/  USHF.L.U32 UR5, UR4, 0xb, URZ ;  /* 0x0000000b04057899 */ /* 0x000fe4000800063f */
[----:B------:R-:W-:Y:S01]  /*02e0*/  USHF.L.U32 UR4, UR4, 0x1, URZ ;  /* 0x0000000104047899 */ /* 0x000fe2000800063f */
[----:B------:R-:W0:Y:S11]  /*02f0*/  FENCE.VIEW.ASYNC.S ;  /* 0x00000000000073c6 */ /* 0x000e360000000000 */
[----:B0-----:R0:W1:Y:S01]  /*0300*/  SYNCS.EXCH.64 URZ, [UR9], UR4 ;  /* 0x00000004093f75b2 */ /* 0x0010620008000100 */
[----:B------:R0:W2:Y:S01]  /*0310*/  SYNCS.EXCH.64 URZ, [UR9+0x20], UR6 ;  /* 0x00002006093f75b2 */ /* 0x0000a20008000100 */
[----:B------:R0:W3:Y:S01]  /*0320*/  SYNCS.EXCH.64 URZ, [UR9+0x8], UR4 ;  /* 0x00000804093f75b2 */ /* 0x0000e20008000100 */
[----:B------:R0:W4:Y:S01]  /*0330*/  SYNCS.EXCH.64 URZ, [UR9+0x28], UR6 ;  /* 0x00002806093f75b2 */ /* 0x0001220008000100 */
[----:B------:R0:W0:Y:S01]  /*0340*/  SYNCS.EXCH.64 URZ, [UR9+0x10], UR4 ;  /* 0x00001004093f75b2 */ /* 0x0000220008000100 */
[----:B------:R0:W0:Y:S01]  /*0350*/  SYNCS.EXCH.64 URZ, [UR9+0x30], UR6 ;  /* 0x00003006093f75b2 */ /* 0x0000220008000100 */
[----:B------:R0:W0:Y:S01]  /*0360*/  SYNCS.EXCH.64 URZ, [UR9+0x18], UR4 ;  /* 0x00001804093f75b2 */ /* 0x0000220008000100 */
[----:B------:R0:W0:Y:S01]  /*0370*/  SYNCS.EXCH.64 URZ, [UR9+0x38], UR6 ;  /* 0x00003806093f75b2 */ /* 0x0000220008000100 */
[----:B------:R-:W-:Y:S01]  /*0380*/  NOP ;  /* 0x0000000000007918 */ /* 0x000fe20000000000 */
.L_x_2:
[----:B------:R-:W5:Y:S01]  /*0390*/  SHFL.IDX PT, R5, R0, RZ, 0x1f ;  /* 0x00001fff00057589 */ /* 0x000f6200000e0000 */
[----:B------:R-:W-:Y:S01]  /*03a0*/  ELECT P0, URZ, PT ;  /* 0x00000000003f782f */ /* 0x000fe20003800000 */
[----:B------:R-:W-:Y:S01]  /*03b0*/  NOP ;  /* 0x0000000000007918 */ /* 0x000fe20000000000 */
[----:B------:R-:W-:Y:S01]  /*03c0*/  ELECT P1, URZ, PT ;  /* 0x00000000003f782f */ /* 0x000fe20003820000 */
[----:B------:R-:W1:Y:S01]  /*03d0*/  SHFL.IDX PT, R3, R0, RZ, 0x1f ;  /* 0x00001fff00037589 */ /* 0x000e6200000e0000 */
[----:B0-----:R-:W-:Y:S01]  /*03e0*/  UMOV UR4, 0x20 ;  /* 0x0000002000047882 */ /* 0x001fe20000000000 */
[----:B------:R-:W-:Y:S01]  /*03f0*/  UMOV UR12, 0x80 ;  /* 0x00000080000c7882 */ /* 0x000fe20000000000 */
[----:B------:R-:W-:Y:S01]  /*0400*/  NOP ;  /* 0x0000000000007918 */ /* 0x000fe20000000000 */
[----:B------:R0:W0:Y:S01]  /*0410*/  SHFL.IDX PT, R0, R2, RZ, 0x1f ;  /* 0x00001fff02007589 */ /* 0x00002200000e0000 */
[----:B------:R-:W-:Y:S01]  /*0420*/  ULDC.64 UR52, c[0x0][0x208] ;  /* 0x0000820000347ab9 */ /* 0x000fe20000000a00 */
[----:B-----5:R-:W-:-:S02]  /*0430*/  ISETP.NE.OR P0, PT, R5, RZ, !P0 ;  /* 0x000000ff0500720c */ /* 0x020fc40004705670 */
[----:B-1----:R-:W-:Y:S02]  /*0440*/  ISETP.NE.OR P1, PT, R3, RZ, !P1 ;  /* 0x000000ff0300720c */ /* 0x002fe40004f25670 */
[----:B------:R-:W-:-:S04]  /*0450*/  SHF.R.S32.HI R3, RZ, 0x1f, R4 ;  /* 0x0000001fff037819 */ /* 0x000fc80000011404 */
[----:B------:R-:W-:-:S05]  /*0460*/  LEA.HI R3, R3, R4, RZ, 0x7 ;  /* 0x0000000403037211 */ /* 0x000fca00078f38ff */
[----:B------:R-:W-:Y:S01]  /*0470*/  VOTEU.ALL UP0, P0 ;  /* 0x00000000003f7886 */ /* 0x000fe20000000000 */
[----:B------:R-:W-:Y:S01]  /*0480*/  LOP3.LUT R3, R3, 0xffffff80, RZ, 0xc0, !PT ;  /* 0xffffff8003037812 */ /* 0x000fe200078ec0ff */
[----:B------:R-:W-:-:S03]  /*0490*/  VOTEU.ALL UP1, P1 ;  /* 0x00000000003f7886 */ /* 0x000fc60000820000 */
[----:B------:R-:W1:Y:S01]  /*04a0*/  @!UP0 S2UR UR7, SR_CgaCtaId ;  /* 0x00000000000789c3 */ /* 0x000e620000008800 */
[----:B------:R-:W-:Y:S01]  /*04b0*/  @!UP0 UMOV UR6, 0x400 ;  /* 0x0000040000068882 */ /* 0x000fe20000000000 */
[----:B------:R-:W-:-:S04]  /*04c0*/  @!UP0 UIADD3 UR4, -UR4, 0x100000, URZ ;  /* 0x0010000004048890 */ /* 0x000fc8000fffe13f */
[----:B------:R-:W-:Y:S02]  /*04d0*/  @!UP0 USHF.L.U32 UR5, UR4, 0xb, URZ ;  /* 0x0000000b04058899 */ /* 0x000fe4000800063f */
[----:B------:R-:W-:Y:S01]  /*04e0*/  @!UP0 USHF.L.U32 UR4, UR4, 0x1, URZ ;  /* 0x0000000104048899 */ /* 0x000fe2000800063f */
[----:B------:R-:W-:Y:S01]  /*04f0*/  IMAD.IADD R3, R4, 0x1, -R3 ;  /* 0x0000000104037824 */ /* 0x000fe200078e0a03 */
[----:B------:R-:W-:Y:S01]  /*0500*/  @!UP1 UMOV UR10, 0x400 ;  /* 0x00000400000a9882 */ /* 0x000fe20000000000 */
[----:B------:R-:W-:Y:S01]  /*0510*/  VOTEU.ALL UP2, P1 ;  /* 0x00000000003f7886 */ /* 0x000fe20000840000 */
[----:B------:R-:W-:Y:S01]  /*0520*/  VOTEU.ALL UP3, P1 ;  /* 0x00000000003f7886 */ /* 0x000fe20000860000 */
[----:B------:R-:W-:Y:S01]  /*0530*/  VOTEU.ALL UP4, P1 ;  /* 0x00000000003f7886 */ /* 0x000fe20000880000 */
[----:B------:R-:W5:Y:S01]  /*0540*/  @!UP1 S2UR UR11, SR_CgaCtaId ;  /* 0x00000000000b99c3 */ /* 0x000f620000008800 */
[----:B------:R-:W-:Y:S01]  /*0550*/  VOTEU.ALL UP5, P1 ;  /* 0x00000000003f7886 */ /* 0x000fe200008a0000 */
[----:B------:R-:W-:Y:S01]  /*0560*/  ISETP.NE.AND P1, PT, RZ, UR15, PT ;  /* 0x0000000fff007c0c */ /* 0x000fe2000bf25270 */
[----:B-1----:R-:W-:-:S02]  /*0570*/  @!UP0 ULEA UR9, UR7, UR6, 0x18 ;  /* 0x0000000607098291 */ /* 0x002fc4000f8ec03f */
[----:B------:R-:W-:-:S04]  /*0580*/  @!UP1 UIADD3 UR6, -UR12, 0x100000, URZ ;  /* 0x001000000c069890 */ /* 0x000fc8000fffe13f */
[----:B------:R-:W-:Y:S02]  /*0590*/  @!UP1 USHF.L.U32 UR7, UR6, 0xb, URZ ;  /* 0x0000000b06079899 */ /* 0x000fe4000800063f */
[----:B------:R-:W-:Y:S01]  /*05a0*/  @!UP1 USHF.L.U32 UR6, UR6, 0x1, URZ ;  /* 0x0000000106069899 */ /* 0x000fe2000800063f */
[----:B------:R-:W-:Y:S01]  /*05b0*/  VOTEU.ALL UP0, P0 ;  /* 0x00000000003f7886 */ /* 0x000fe20000000000 */
[----:B-----5:R-:W-:Y:S01]  /*05c0*/  @!UP1 ULEA UR10, UR11, UR10, 0x18 ;  /* 0x0000000a0b0a9291 */ /* 0x020fe2000f8ec03f */
[----:B------:R-:W-:Y:S01]  /*05d0*/  VOTEU.ALL UP1, P0 ;  /* 0x00000000003f7886 */ /* 0x000fe20000020000 */
[----:B------:R-:W1:Y:S02]  /*05e0*/  FENCE.VIEW.ASYNC.S ;  /* 0x00000000000073c6 */ /* 0x000e640000000000 */
[----:B-1----:R-:W2:Y:S02]  /*05f0*/  @!UP0 SYNCS.EXCH.64 URZ, [UR9+0x70], UR4 ;  /* 0x00007004093f85b2 */ /* 0x002ea40008000100 */
[----:B------:R1:W2:Y:S01]  /*0600*/  @!UP1 SYNCS.EXCH.64 URZ, [UR9+0x78], UR4 ;  /* 0x00007804093f95b2 */ /* 0x0002a20008000100 */
[----:B------:R-:W-:Y:S01]  /*0610*/  NOP ;  /* 0x0000000000007918 */ /* 0x000fe20000000000 */
[----:B-1----:R-:W-:-:S02]  /*0620*/  ULDC.64 UR4, c[0x0][0x598] ;  /* 0x0001660000047ab9 */ /* 0x002fc40000000a00 */
[----:B------:R-:W-:Y:S02]  /*0630*/  ISETP.NE.U32.AND P0, PT, RZ, UR4, PT ;  /* 0x00000004ff007c0c */ /* 0x000fe4000bf05070 */
[----:B------:R1:W2:Y:S02]  /*0640*/  @!UP2 SYNCS.EXCH.64 URZ, [UR10+0x50], UR6 ;  /* 0x000050060a3fa5b2 */ /* 0x0002a40008000100 */
[----:B------:R-:W-:Y:S01]  /*0650*/  ISETP.NE.AND.EX P0, PT, RZ, UR5, PT, P0 ;  /* 0x00000005ff007c0c */ /* 0x000fe2000bf05300 */
[----:B------:R1:W2:Y:S01]  /*0660*/  @!UP3 SYNCS.EXCH.64 URZ, [UR10+0x58], UR6 ;  /* 0x000058060a3fb5b2 */ /* 0x0002a20008000100 */
[----:B------:R1:W2:Y:S01]  /*0670*/  @!UP4 SYNCS.EXCH.64 URZ, [UR10+0x60], UR6 ;  /* 0x000060060a3fc5b2 */ /* 0x0002a20008000100 */
[----:B------:R1:W2:Y:S01]  /*0680*/  @!UP5 SYNCS.EXCH.64 URZ, [UR10+0x68], UR6 ;  /* 0x000068060a3fd5b2 */ /* 0x0002a20008000100 */
[----:B------:R-:W-:Y:S01]  /*0690*/  NOP ;  /* 0x0000000000007918 */ /* 0x000fe20000000000 */
[----:B--234-:R-:W-:Y:S08]  /*06a0*/  BAR.SYNC.DEFER_BLOCKING 0x0 ;  /* 0x0000000000007b1d */ /* 0x01cff00000010000 */
[----:B01----:R-:W-:Y:S05]  /*06b0*/  @!P0 BRA `(.L_x_3) ;  /* 0x00000000001c8947 */ /* 0x003fea0003800000 */
[----:B------:R-:W0:Y:S02]  /*06c0*/  LDC.64 R6, c[0x0][0x598] ;  /* 0x00016600ff067b82 */ /* 0x000e240000000a00 */
[----:B0-----:R-:W2:Y:S02]  /*06d0*/  LDG.E.64 R6, desc[UR52][R6.64] ;  /* 0x0000003406067981 */ /* 0x001ea4000c1e1b00 */
[----:B--2---:R-:W-:-:S04]  /*06e0*/  ISETP.NE.U32.AND P0, PT, R6, RZ, PT ;  /* 0x000000ff0600720c */ /* 0x004fc80003f05070 */
[----:B------:R-:W-:-:S13]  /*06f0*/  ISETP.NE.AND.EX P0, PT, R7, RZ, PT, P0 ;  /* 0x000000ff0700720c */ /* 0x000fda0003f05300 */
[----:B------:R-:W-:Y:S05]  /*0700*/  @!P0 BRA `(.L_x_3) ;  /* 0x0000000000088947 */ /* 0x000fea0003800000 */
[----:B------:R1:W5:Y:S01]  /*0710*/  LD.E R22, desc[UR52][R6.64] ;  /* 0x0000003406167980 */ /* 0x000362000c101900 */
[----:B------:R-:W-:Y:S05]  /*0720*/  BRA `(.L_x_4) ;  /* 0x0000000000247947 */ /* 0x000fea0003800000 */
.L_x_3:
[----:B------:R-:W-:Y:S02]  /*0730*/  ULDC.64 UR4, c[0x0][0x588] ;  /* 0x0001620000047ab9 */ /* 0x000fe40000000a00 */
[----:B------:R-:W-:-:S04]  /*0740*/  ISETP.NE.U32.AND P0, PT, RZ, UR4, PT ;  /* 0x00000004ff007c0c */ /* 0x000fc8000bf05070 */
[----:B------:R-:W-:-:S13]  /*0750*/  ISETP.NE.AND.EX P0, PT, RZ, UR5, PT, P0 ;  /* 0x00000005ff007c0c */ /* 0x000fda000bf05300 */
[----:B------:R-:W-:Y:S05]  /*0760*/  @!P0 BRA `(.L_x_5) ;  /* 0x00000000000c8947 */ /* 0x000fea0003800000 */
[----:B------:R-:W0:Y:S02]  /*0770*/  LDC.64 R22, c[0x0][0x588] ;  /* 0x00016200ff167b82 */ /* 0x000e240000000a00 */
[----:B0-----:R0:W5:Y:S01]  /*0780*/  LDG.E R22, desc[UR52][R22.64] ;  /* 0x0000003416167981 */ /* 0x001162000c1e1900 */
[----:B------:R-:W-:Y:S05]  /*0790*/  BRA `(.L_x_4) ;  /* 0x0000000000087947 */ /* 0x000fea0003800000 */
.L_x_5:
[----:B------:R-:W-:Y:S02]  /*07a0*/  ULDC UR4, c[0x0][0x580] ;  /* 0x0001600000047ab9 */ /* 0x000fe40000000800 */
[----:B------:R-:W-:-:S07]  /*07b0*/  IMAD.U32 R22, RZ, RZ, UR4 ;  /* 0x00000004ff167e24 */ /* 0x000fce000f8e00ff */
.L_x_4:
[----:B------:R-:W-:Y:S02]  /*07c0*/  ULDC.64 UR4, c[0x0][0x5a0] ;  /* 0x0001680000047ab9 */ /* 0x000fe40000000a00 */
[----:B------:R-:W-:-:S04]  /*07d0*/  ISETP.NE.U32.AND P0, PT, RZ, UR4, PT ;  /* 0x00000004ff007c0c */ /* 0x000fc8000bf05070 */
[----:B------:R-:W-:-:S13]  /*07e0*/  ISETP.NE.AND.EX P0, PT, RZ, UR5, PT, P0 ;  /* 0x00000005ff007c0c */ /* 0x000fda000bf05300 */
[----:B------:R-:W-:Y:S05]  /*07f0*/  @!P0 BRA `(.L_x_6) ;  /* 0x00000000001c8947 */ /* 0x000fea0003800000 */
[----:B-1----:R-:W1:Y:S02]  /*0800*/  LDC.64 R6, c[0x0][0x5a0] ;  /* 0x00016800ff067b82 */ /* 0x002e640000000a00 */
[----:B-1----:R-:W2:Y:S02]  /*0810*/  LDG.E.64 R6, desc[UR52][R6.64] ;  /* 0x0000003406067981 */ /* 0x002ea4000c1e1b00 */
[----:B--2---:R-:W-:-:S04]  /*0820*/  ISETP.NE.U32.AND P0, PT, R6, RZ, PT ;  /* 0x000000ff0600720c */ /* 0x004fc80003f05070 */
[----:B------:R-:W-:-:S13]  /*0830*/  ISETP.NE.AND.EX P0, PT, R7, RZ, PT, P0 ;  /* 0x000000ff0700720c */ /* 0x000fda0003f05300 */
[----:B------:R-:W-:Y:S05]  /*0840*/  @!P0 BRA `(.L_x_6) ;  /* 0x0000000000088947 */ /* 0x000fea0003800000 */
[----:B0-----:R2:W5:Y:S01]  /*0850*/  LD.E R23, desc[UR52][R6.64] ;  /* 0x0000003406177980 */ /* 0x001562000c101900 */
[----:B------:R-:W-:Y:S05]  /*0860*/  BRA `(.L_x_7) ;  /* 0x0000000000247947 */ /* 0x000fea0003800000 */
.L_x_6:
[----:B------:R-:W-:Y:S02]  /*0870*/  ULDC.64 UR4, c[0x0][0x590] ;  /* 0x0001640000047ab9 */ /* 0x000fe40000000a00 */
[----:B------:R-:W-:-:S04]  /*0880*/  ISETP.NE.U32.AND P0, PT, RZ, UR4, PT ;  /* 0x00000004ff007c0c */ /* 0x000fc8000bf05070 */
[----:B------:R-:W-:-:S13]  /*0890*/  ISETP.NE.AND.EX P0, PT, RZ, UR5, PT, P0 ;  /* 0x00000005ff007c0c */ /* 0x000fda000bf05300 */
[----:B------:R-:W-:Y:S05]  /*08a0*/  @!P0 BRA `(.L_x_8) ;  /* 0x00000000000c8947 */ /* 0x000fea0003800000 */
[----:B-1----:R-:W0:Y:S02]  /*08b0*/  LDC.64 R6, c[0x0][0x590] ;  /* 0x00016400ff067b82 */ /* 0x002e240000000a00 */
[----:B0-----:R0:W5:Y:S01]  /*08c0*/  LDG.E R23, desc[UR52][R6.64] ;  /* 0x0000003406177981 */ /* 0x001162000c1e1900 */
[----:B------:R-:W-:Y:S05]  /*08d0*/  BRA `(.L_x_7) ;  /* 0x0000000000087947 */ /* 0x000fea0003800000 */
.L_x_8:
[----:B------:R-:W-:Y:S02]  /*08e0*/  ULDC UR4, c[0x0][0x584] ;  /* 0x0001610000047ab9 */ /* 0x000fe40000000800 */
[----:B0-----:R-:W-:-:S07]  /*08f0*/  IMAD.U32 R23, RZ, RZ, UR4 ;  /* 0x00000004ff177e24 */ /* 0x001fce000f8e00ff */
.L_x_7:
[----:B------:R-:W3:Y:S01]  /*0900*/  S2UR UR10, SR_CTAID.Y ;  /* 0x00000000000a79c3 */ /* 0x000ee20000002600 */
[----:B------:R-:W-:Y:S01]  /*0910*/  ULDC UR5, c[0x0][0x65c] ;  /* 0x0001970000057ab9 */ /* 0x000fe20000000800 */
[----:B------:R-:W-:Y:S01]  /*0920*/  UISETP.NE.AND UP0, UPT, UR15, 0x2, UPT ;  /* 0x000000020f00788c */ /* 0x000fe2000bf05270 */
[----:B------:R-:W-:Y:S01]  /*0930*/  PRMT R5, RZ, 0x7610, R5 ;  /* 0x00007610ff057816 */ /* 0x000fe20000000005 */
[----:B------:R-:W-:Y:S01]  /*0940*/  UISETP.NE.AND UP2, UPT, UR5, 0x1, UPT ;  /* 0x000000010500788c */ /* 0x000fe2000bf45270 */
[----:B------:R-:W-:Y:S02]  /*0950*/  IMAD.MOV.U32 R18, RZ, RZ, -0x1 ;  /* 0xffffffffff127424 */ /* 0x000fe400078e00ff */
[----:B------:R-:W-:Y:S01]  /*0960*/  IMAD.MOV.U32 R19, RZ, RZ, -0x1 ;  /* 0xffffffffff137424 */ /* 0x000fe200078e00ff */
[----:B------:R-:W4:Y:S01]  /*0970*/  S2UR UR4, SR_CTAID.X ;  /* 0x00000000000479c3 */ /* 0x000f220000002500 */
[----:B------:R-:W-:-:S06]  /*0980*/  UP2UR UR38, UPR, URZ, 0x4 ;  /* 0x000000043f267883 */ /* 0x000fcc0008000000 */
[----:B------:R-:W-:Y:S01]  /*0990*/  @UP2 ULDC UR12, c[0x0][0x10] ;  /* 0x00000400000c2ab9 */ /* 0x000fe20000000800 */
[----:B------:R-:W-:Y:S01]  /*09a0*/  @UP2 UMOV UR7, URZ ;  /* 0x0000003f00072c82 */ /* 0x000fe20008000000 */
[----:B------:R-:W-:Y:S01]  /*09b0*/  @UP2 UMOV UR5, URZ ;  /* 0x0000003f00052c82 */ /* 0x000fe20008000000 */
[----:B012---:R-:W0:Y:S01]  /*09c0*/  LDC.64 R6, c[0x0][0x650] ;  /* 0x00019400ff067b82 */ /* 0x007e220000000a00 */
[----:B---3--:R-:W-:Y:S02]  /*09d0*/  @UP2 UMOV UR9, UR10 ;  /* 0x0000000a00092c82 */ /* 0x008fe40008000000 */
[----:B------:R-:W-:Y:S01]  /*09e0*/  @UP2 UMOV UR6, UR9 ;  /* 0x0000000900062c82 */ /* 0x000fe20008000000 */
[----:B------:R-:W-:Y:S01]  /*09f0*/  @!UP2 UMOV UR9, UR10 ;  /* 0x0000000a0009ac82 */ /* 0x000fe20008000000 */
[----:B----4-:R-:W-:-:S03]  /*0a00*/  @UP2 UIMAD.WIDE.U32 UR12, UR4, UR12, UR6 ;  /* 0x0000000c040c22a5 */ /* 0x010fc6000f8e0006 */
[----:B------:R-:W-:Y:S01]  /*0a10*/  @!UP2 ULDC UR6, c[0x0][0xc] ;  /* 0x000003000006aab9 */ /* 0x000fe20000000800 */
[----:B------:R-:W-:Y:S01]  /*0a20*/  @UP2 UIADD3 UR14, UR13, UR5, URZ ;  /* 0x000000050d0e2290 */ /* 0x000fe2000fffe03f */
[----:B------:R-:W-:Y:S02]  /*0a30*/  ULDC UR10, c[0x0][0xc] ;  /* 0x00000300000a7ab9 */ /* 0x000fe40000000800 */
[----:B------:R-:W-:Y:S01]  /*0a40*/  UMOV UR5, URZ ;  /* 0x0000003f00057c82 */ /* 0x000fe20008000000 */
[----:B------:R-:W-:Y:S01]  /*0a50*/  ULDC UR11, c[0x0][0x10] ;  /* 0x00000400000b7ab9 */ /* 0x000fe20000000800 */
[----:B------:R-:W-:Y:S02]  /*0a60*/  @!UP2 UIMAD.WIDE.U32 UR6, UR6, UR9, UR4 ;  /* 0x000000090606a2a5 */ /* 0x000fe4000f8e0004 */
[----:B------:R-:W-:Y:S01]  /*0a70*/  UIMAD.WIDE.U32 UR10, UR10, UR11, URZ ;  /* 0x0000000b0a0a72a5 */ /* 0x000fe2000f8e003f */
[----:B------:R-:W-:-:S03]  /*0a80*/  ULDC UR13, c[0x0][0x14] ;  /* 0x00000500000d7ab9 */ /* 0x000fc60000000800 */
[----:B------:R-:W-:Y:S02]  /*0a90*/  UIMAD.WIDE.U32 UR50, UR10, UR13, URZ ;  /* 0x0000000d0a3272a5 */ /* 0x000fe4000f8e003f */
[----:B------:R-:W-:Y:S01]  /*0aa0*/  UIMAD UR37, UR11, UR13, URZ ;  /* 0x0000000d0b2572a4 */ /* 0x000fe2000f8e023f */
[----:B------:R-:W-:Y:S01]  /*0ab0*/  @!UP2 UMOV UR12, UR6 ;  /* 0x00000006000cac82 */ /* 0x000fe20008000000 */
[----:B------:R-:W-:Y:S02]  /*0ac0*/  @!UP2 UMOV UR14, UR7 ;  /* 0x00000007000eac82 */ /* 0x000fe40008000000 */
[----:B------:R-:W-:Y:S02]  /*0ad0*/  UIADD3 UR37, UR51, UR37, URZ ;  /* 0x0000002533257290 */ /* 0x000fe4000fffe03f */
[----:B------:R-:W-:-:S04]  /*0ae0*/  UIADD3 UR6, UP1, UR12, UR50, URZ ;  /* 0x000000320c067290 */ /* 0x000fc8000ff3e03f */
[----:B------:R-:W-:Y:S02]  /*0af0*/  UIADD3.X UR7, UR14, UR37, URZ, UP1, !UPT ;  /* 0x000000250e077290 */ /* 0x000fe40008ffe43f */
[----:B------:R-:W-:Y:S02]  /*0b00*/  USEL UR6, UR6, UR12, !UP0 ;  /* 0x0000000c06067287 */ /* 0x000fe4000c000000 */
[----:B------:R-:W-:-:S04]  /*0b10*/  USEL UR7, UR7, UR14, !UP0 ;  /* 0x0000000e07077287 */ /* 0x000fc8000c000000 */
[----:B0-----:R-:W-:Y:S01]  /*0b20*/  ISETP.LE.U32.AND P0, PT, R6, UR6, PT ;  /* 0x0000000606007c0c */ /* 0x001fe2000bf03070 */
[----:B------:R-:W-:Y:S02]  /*0b30*/  IMAD.U32 R16, RZ, RZ, UR6 ;  /* 0x00000006ff107e24 */ /* 0x000fe4000f8e00ff */
[----:B------:R-:W-:Y:S02]  /*0b40*/  IMAD.U32 R2, RZ, RZ, UR7 ;  /* 0x00000007ff027e24 */ /* 0x000fe4000f8e00ff */
[----:B------:R-:W-:-:S03]  /*0b50*/  IMAD.U32 R17, RZ, RZ, UR7 ;  /* 0x00000007ff117e24 */ /* 0x000fc6000f8e00ff */
[----:B------:R-:W-:Y:S01]  /*0b60*/  ISETP.GE.U32.AND.EX P0, PT, R2, R7, PT, P0 ;  /* 0x000000070200720c */ /* 0x000fe20003f06100 */
[----:B------:R-:W-:-:S12]  /*0b70*/  IMAD.MOV.U32 R2, RZ, RZ, -0x1 ;  /* 0xffffffffff027424 */ /* 0x000fd800078e00ff */
[----:B------:R-:W-:Y:S05]  /*0b80*/  @P0 BRA `(.L_x_9) ;  /* 0x00000004008c0947 */ /* 0x000fea0003800000 */
[----:B------:R-:W-:Y:S01]  /*0b90*/  I2FP.F32.U32 R2, UR4 ;  /* 0x0000000400027c45 */ /* 0x000fe20008201000 */
[----:B------:R-:W-:Y:S01]  /*0ba0*/  ULDC.64 UR16, c[0x0][0x628] ;  /* 0x00018a0000107ab9 */ /* 0x000fe20000000a00 */
[----:B------:R-:W-:Y:S01]  /*0bb0*/  ULDC UR6, c[0x0][0x150] ;  /* 0x0000540000067ab9 */ /* 0x000fe20000000800 */
[----:B------:R-:W-:Y:S01]  /*0bc0*/  ISETP.NE.U32.AND P0, PT, RZ, UR16, PT ;  /* 0x00000010ff007c0c */ /* 0x000fe2000bf05070 */
[----:B------:R-:W-:Y:S01]  /*0bd0*/  ULDC UR15, c[0x0][0x630] ;  /* 0x00018c00000f7ab9 */ /* 0x000fe20000000800 */
[----:B------:R-:W-:Y:S01]  /*0be0*/  FMUL R2, R2, UR6 ;  /* 0x0000000602027c20 */ /* 0x000fe20008400000 */
[----:B------:R-:W-:Y:S01]  /*0bf0*/  R2UR UR19, R16 ;  /* 0x00000000101372ca */ /* 0x000fe200000e0000 */
[----:B------:R-:W-:Y:S01]  /*0c00*/  ULDC UR21, c[0x0][0x154] ;  /* 0x0000550000157ab9 */ /* 0x000fe20000000800 */
[----:B------:R-:W-:Y:S01]  /*0c10*/  ISETP.NE.AND.EX P0, PT, RZ, UR17, PT, P0 ;  /* 0x00000011ff007c0c */ /* 0x000fe2000bf05300 */
[----:B------:R0:W1:Y:S01]  /*0c20*/  F2I.U32.TRUNC.NTZ R5, R2 ;  /* 0x0000000200057305 */ /* 0x000062000020f000 */
[----:B------:R-:W-:-:S02]  /*0c30*/  R2UR UR20, R17 ;  /* 0x00000000111472ca */ /* 0x000fc400000e0000 */
[----:B------:R-:W-:Y:S02]  /*0c40*/  R2UR UR6, R16 ;  /* 0x00000000100672ca */ /* 0x000fe400000e0000 */
[----:B------:R-:W-:-:S07]  /*0c50*/  R2UR UR7, R17 ;  /* 0x00000000110772ca */ /* 0x000fce00000e0000 */
[----:B0-----:R-:W-:Y:S08]  /*0c60*/  @!P0 BRA `(.L_x_10) ;  /* 0x0000000000308947 */ /* 0x001ff00003800000 */
[----:B------:R-:W-:Y:S01]  /*0c70*/  R2UR UR6, R16 ;  /* 0x00000000100672ca */ /* 0x000fe200000e0000 */
[----:B------:R-:W-:Y:S01]  /*0c80*/  ULDC UR12, c[0x0][0x634] ;  /* 0x00018d00000c7ab9 */ /* 0x000fe20000000800 */
[----:B------:R-:W-:-:S11]  /*0c90*/  R2UR UR14, R17 ;  /* 0x00000000110e72ca */ /* 0x000fd600000e0000 */
[----:B------:R-:W-:-:S04]  /*0ca0*/  UIADD3 UR12, UP1, UR6, UR12, URZ ;  /* 0x0000000c060c7290 */ /* 0x000fc8000ff3e03f */
[----:B------:R-:W-:-:S04]  /*0cb0*/  UIADD3.X UR14, URZ, UR14, URZ, UP1, !UPT ;  /* 0x0000000e3f0e7290 */ /* 0x000fc80008ffe43f */
[----:B------:R-:W-:-:S04]  /*0cc0*/  UIMAD.WIDE.U32 UR6, UR14, UR16, URZ ;  /* 0x000000100e0672a5 */ /* 0x000fc8000f8e003f */
[----:B------:R-:W-:Y:S02]  /*0cd0*/  UIMAD.WIDE.U32 UR10, UP1, UR12, UR17, UR6 ;  /* 0x000000110c0a72a5 */ /* 0x000fe4000f820006 */
[----:B------:R-:W-:Y:S02]  /*0ce0*/  UIMAD.WIDE.U32 UR6, UR12, UR16, URZ ;  /* 0x000000100c0672a5 */ /* 0x000fe4000f8e003f */
[----:B------:R-:W-:Y:S02]  /*0cf0*/  UIADD3.X UR13, URZ, URZ, URZ, UP1, !UPT ;  /* 0x0000003f3f0d7290 */ /* 0x000fe40008ffe43f */
[----:B------:R-:W-:Y:S01]  /*0d00*/  UIADD3 URZ, UP1, UR7, UR10, URZ ;  /* 0x0000000a073f7290 */ /* 0x000fe2000ff3e03f */
[----:B------:R-:W-:-:S03]  /*0d10*/  UMOV UR12, UR11 ;  /* 0x0000000b000c7c82 */ /* 0x000fc60008000000 */
[----:B------:R-:W-:-:S12]  /*0d20*/  UIMAD.WIDE.U32.X UR6, UR14, UR17, UR12, UP1 ;  /* 0x000000110e0672a5 */ /* 0x000fd800088e040c */
.L_x_10:
[----:B------:R-:W-:Y:S01]  /*0d30*/  USHF.R.U64 UR5, UR6, UR15, UR7 ;  /* 0x0000000f06057299 */ /* 0x000fe20008001207 */
[----:B------:R-:W-:Y:S01]  /*0d40*/  I2FP.F32.U32 R2, UR9 ;  /* 0x0000000900027c45 */ /* 0x000fe20008201000 */
[----:B------:R-:W-:Y:S01]  /*0d50*/  USHF.R.U32.HI UR6, URZ, UR15, UR7 ;  /* 0x0000000f3f067299 */ /* 0x000fe20008011607 */
[----:B-1----:R-:W-:Y:S01]  /*0d60*/  R2UR UR14, R5 ;  /* 0x00000000050e72ca */ /* 0x002fe200000e0000 */
[----:B------:R-:W-:Y:S02]  /*0d70*/  UIADD3 UR17, UP1, URZ, -UR5, URZ ;  /* 0x800000053f117290 */ /* 0x000fe4000ff3e03f */
[----:B------:R-:W-:Y:S01]  /*0d80*/  FMUL R2, R2, UR21 ;  /* 0x0000001502027c20 */ /* 0x000fe20008400000 */
[----:B------:R-:W-:Y:S01]  /*0d90*/  ULDC.64 UR10, c[0x0][0x620] ;  /* 0x00018800000a7ab9 */ /* 0x000fe20000000a00 */
[----:B------:R-:W-:Y:S01]  /*0da0*/  UIADD3.X UR6, URZ, ~UR6, URZ, UP1, !UPT ;  /* 0x800000063f067290 */ /* 0x000fe20008ffe43f */
[----:B------:R-:W-:Y:S01]  /*0db0*/  UMOV UR12, UR19 ;  /* 0x00000013000c7c82 */ /* 0x000fe20008000000 */
[----:B------:R-:W-:-:S02]  /*0dc0*/  UMOV UR13, UR20 ;  /* 0x00000014000d7c82 */ /* 0x000fc40008000000 */
[----:B------:R-:W-:Y:S01]  /*0dd0*/  UIMAD UR6, UR6, UR10, URZ ;  /* 0x0000000a060672a4 */ /* 0x000fe2000f8e023f */
[----:B------:R-:W0:Y:S01]  /*0de0*/  F2I.U32.TRUNC.NTZ R2, R2 ;  /* 0x0000000200027305 */ /* 0x000e22000020f000 */
[----:B------:R-:W-:Y:S02]  /*0df0*/  UIMAD.WIDE.U32 UR12, UR17, UR10, UR12 ;  /* 0x0000000a110c72a5 */ /* 0x000fe4000f8e000c */
[----:B------:R-:W-:Y:S01]  /*0e00*/  UIMAD UR17, UR17, UR11, UR6 ;  /* 0x0000000b111172a4 */ /* 0x000fe2000f8e0206 */
[----:B------:R-:W-:Y:S01]  /*0e10*/  ULDC UR24, c[0x0][0x658] ;  /* 0x0001960000187ab9 */ /* 0x000fe20000000800 */
[----:B------:R-:W-:Y:S02]  /*0e20*/  UMOV UR22, 0xffffffff ;  /* 0xffffffff00167882 */ /* 0x000fe40000000000 */
[----:B------:R-:W-:Y:S01]  /*0e30*/  UIADD3 UR17, UR13, UR17, URZ ;  /* 0x000000110d117290 */ /* 0x000fe2000fffe03f */
[----:B------:R-:W-:Y:S01]  /*0e40*/  ULDC UR19, c[0x0][0x618] ;  /* 0x0001860000137ab9 */ /* 0x000fe20000000800 */
[----:B------:R-:W-:Y:S01]  /*0e50*/  ULDC.64 UR6, c[0x0][0x640] ;  /* 0x0001900000067ab9 */ /* 0x000fe20000000a00 */
[----:B------:R-:W-:Y:S01]  /*0e60*/  USHF.L.U32 UR13, UR22, UR24, URZ ;  /* 0x00000018160d7299 */ /* 0x000fe2000800063f */
[----:B------:R-:W-:Y:S01]  /*0e70*/  ISETP.NE.U32.AND P0, PT, RZ, UR6, PT ;  /* 0x00000006ff007c0c */ /* 0x000fe2000bf05070 */
[----:B------:R-:W-:-:S02]  /*0e80*/  USHF.R.U64 UR22, UR12, UR19, UR17 ;  /* 0x000000130c167299 */ /* 0x000fc40008001211 */
[----:B------:R-:W-:Y:S01]  /*0e90*/  USHF.R.U32.HI UR12, URZ, UR19, UR17 ;  /* 0x000000133f0c7299 */ /* 0x000fe20008011611 */
[----:B0-----:R-:W-:Y:S01]  /*0ea0*/  R2UR UR16, R2 ;  /* 0x00000000021072ca */ /* 0x001fe200000e0000 */
[----:B------:R-:W-:Y:S01]  /*0eb0*/  ULDC UR21, c[0x0][0x608] ;  /* 0x0001820000157ab9 */ /* 0x000fe20000000800 */
[----:B------:R-:W-:Y:S01]  /*0ec0*/  ISETP.NE.AND.EX P0, PT, RZ, UR7, PT, P0 ;  /* 0x00000007ff007c0c */ /* 0x000fe2000bf05300 */
[----:B------:R-:W-:Y:S02]  /*0ed0*/  USHF.R.U64 UR26, UR22, UR21, UR12 ;  /* 0x00000015161a7299 */ /* 0x000fe4000800120c */
[----:B------:R-:W-:Y:S01]  /*0ee0*/  USHF.R.U32.HI UR12, URZ, UR21, UR12 ;  /* 0x000000153f0c7299 */ /* 0x000fe2000801160c */
[----:B------:R-:W-:Y:S01]  /*0ef0*/  UMOV UR20, 0x1 ;  /* 0x0000000100147882 */ /* 0x000fe20000000000 */
[----:B------:R-:W-:Y:S02]  /*0f00*/  UIADD3 UR14, -UR14, URZ, URZ ;  /* 0x0000003f0e0e7290 */ /* 0x000fe4000fffe13f */
[----:B------:R-:W-:-:S02]  /*0f10*/  USHF.R.U64 UR27, UR26, UR24, UR12 ;  /* 0x000000181a1b7299 */ /* 0x000fc4000800120c */
[----:B------:R-:W-:Y:S01]  /*0f20*/  USHF.L.U32 UR19, UR20, UR24, URZ ;  /* 0x0000001814137299 */ /* 0x000fe2000800063f */
[----:B------:R-:W-:Y:S01]  /*0f30*/  ULDC UR15, c[0x0][0x144] ;  /* 0x00005100000f7ab9 */ /* 0x000fe20000000800 */
[----:B------:R-:W-:Y:S01]  /*0f40*/  ULDC UR10, c[0x0][0x600] ;  /* 0x00018000000a7ab9 */ /* 0x000fe20000000800 */
[----:B------:R-:W-:Y:S02]  /*0f50*/  ULOP3.LUT UR20, URZ, UR13, URZ, 0x33, !UPT ;  /* 0x0000000d3f147292 */ /* 0x000fe4000f8e333f */
[----:B------:R-:W-:Y:S02]  /*0f60*/  USHF.R.U32.HI UR13, URZ, UR24, UR12 ;  /* 0x000000183f0d7299 */ /* 0x000fe4000801160c */
[----:B------:R-:W-:Y:S02]  /*0f70*/  UIADD3 UR11, UR10, -0x1, URZ ;  /* 0xffffffff0a0b7890 */ /* 0x000fe4000fffe03f */
[----:B------:R-:W-:Y:S02]  /*0f80*/  UIADD3 UR23, -UR16, URZ, URZ ;  /* 0x0000003f10177290 */ /* 0x000fe4000fffe13f */
[----:B------:R-:W-:Y:S01]  /*0f90*/  UIMAD UR4, UR15, UR14, UR4 ;  /* 0x0000000e0f0472a4 */ /* 0x000fe2000f8e0204 */
[----:B------:R-:W-:Y:S01]  /*0fa0*/  ULDC UR28, c[0x0][0x148] ;  /* 0x00005200001c7ab9 */ /* 0x000fe20000000800 */
[----:B------:R-:W-:Y:S01]  /*0fb0*/  ULDC UR24, c[0x0][0x648] ;  /* 0x0001920000187ab9 */ /* 0x000fe20000000800 */
[----:B------:R-:W-:Y:S01]  /*0fc0*/  ULDC UR25, c[0x0][0x638] ;  /* 0x00018e0000197ab9 */ /* 0x000fe20000000800 */
[----:B------:R-:W-:Y:S01]  /*0fd0*/  UMOV UR12, UR27 ;  /* 0x0000001b000c7c82 */ /* 0x000fe20008000000 */
[----:B------:R-:W-:Y:S07]  /*0fe0*/  @!P0 BRA `(.L_x_11) ;  /* 0x0000000000308947 */ /* 0x000fee0003800000 */
[----:B------:R-:W-:Y:S02]  /*0ff0*/  ULDC UR16, c[0x0][0x64c] ;  /* 0x0001930000107ab9 */ /* 0x000fe40000000800 */
        /* <DEDUP_REMOVED lines=8> */
[----:B------:R-:W-:-:S07]  /*1080*/  UIMAD.WIDE.U32.X UR6, UR21, UR7, UR16, UP1 ;  /* 0x00000007150672a5 */ /* 0x000fce00088e0410 */
[----:B------:R-:W-:Y:S01]  /*1090*/  UMOV UR12, UR6 ;  /* 0x00000006000c7c82 */ /* 0x000fe20008000000 */
[----:B------:R-:W-:-:S05]  /*10a0*/  UMOV UR13, UR7 ;  /* 0x00000007000d7c82 */ /* 0x000fca0008000000 */
.L_x_11:
[----:B------:R-:W-:Y:S01]  /*10b0*/  UISETP.NE.AND UP1, UPT, UR38, URZ, UPT ;  /* 0x0000003f2600728c */ /* 0x000fe2000bf25270 */
[----:B------:R-:W-:Y:S01]  /*10c0*/  IMAD.MOV.U32 R5, RZ, RZ, 0x1 ;  /* 0x00000001ff057424 */ /* 0x000fe200078e00ff */
[----:B------:R-:W-:Y:S01]  /*10d0*/  USHF.R.U64 UR6, UR12, UR24, UR13 ;  /* 0x000000180c067299 */ /* 0x000fe2000800120d */
[----:B------:R-:W-:Y:S01]  /*10e0*/  IMAD.U32 R19, RZ, RZ, UR5 ;  /* 0x00000005ff137e24 */ /* 0x000fe2000f8e00ff */
[----:B------:R-:W-:Y:S02]  /*10f0*/  ULOP3.LUT UR20, UR26, UR20, URZ, 0xc0, !UPT ;  /* 0x000000141a147292 */ /* 0x000fe4000f8ec03f */
[----:B------:R-:W-:Y:S02]  /*1100*/  UIADD3 UR7, -UR6, URZ, URZ ;  /* 0x0000003f06077290 */ /* 0x000fe4000fffe13f */
[----:B------:R-:W-:Y:S02]  /*1110*/  UIMAD UR19, UR19, UR6, UR20 ;  /* 0x00000006131372a4 */ /* 0x000fe4000f8e0214 */
[----:B------:R-:W-:-:S02]  /*1120*/  ULOP3.LUT UR11, UR22, UR11, URZ, 0xc0, !UPT ;  /* 0x0000000b160b7292 */ /* 0x000fc4000f8ec03f */
[----:B------:R-:W-:Y:S02]  /*1130*/  @UP1 UIMAD UR4, UR28, UR23, UR9 ;  /* 0x000000171c0412a4 */ /* 0x000fe4000f8e0209 */
[----:B------:R-:W-:-:S03]  /*1140*/  UIMAD UR6, UR7, UR25, UR27 ;  /* 0x00000019070672a4 */ /* 0x000fc6000f8e021b */
[----:B------:R-:W-:Y:S01]  /*1150*/  ULDC UR7, c[0x0][0x610] ;  /* 0x0001840000077ab9 */ /* 0x000fe20000000800 */
[----:B------:R-:W-:Y:S02]  /*1160*/  UIMAD UR6, UR6, UR10, UR11 ;  /* 0x0000000a060672a4 */ /* 0x000fe4000f8e020b */
[----:B------:R-:W-:-:S04]  /*1170*/  UIMAD UR4, UR19, UR7, UR4 ;  /* 0x00000007130472a4 */ /* 0x000fc8000f8e0204 */
[----:B------:R-:W-:Y:S02]  /*1180*/  USEL UR7, UR6, UR4, !UP1 ;  /* 0x0000000406077287 */ /* 0x000fe4000c800000 */
[----:B------:R-:W-:-:S04]  /*1190*/  USEL UR4, UR4, UR6, !UP1 ;  /* 0x0000000604047287 */ /* 0x000fc8000c800000 */
[----:B------:R-:W-:Y:S02]  /*11a0*/  IMAD.U32 R2, RZ, RZ, UR7 ;  /* 0x00000007ff027e24 */ /* 0x000fe4000f8e00ff */
[----:B------:R-:W-:-:S07]  /*11b0*/  IMAD.U32 R18, RZ, RZ, UR4 ;  /* 0x00000004ff127e24 */ /* 0x000fce000f8e00ff */
.L_x_9:
[----:B------:R-:W-:Y:S02]  /*11c0*/  ULDC UR4, c[0x0][0x28c] ;  /* 0x0000a30000047ab9 */ /* 0x000fe40000000800 */
[----:B------:R-:W-:-:S04]  /*11d0*/  UIADD3 UR4, UR4, 0x1f, URZ ;  /* 0x0000001f04047890 */ /* 0x000fc8000fffe03f */
[----:B------:R-:W-:-:S04]  /*11e0*/  USHF.R.S32.HI UR5, URZ, 0x1f, UR4 ;  /* 0x0000001f3f057899 */ /* 0x000fc80008011404 */
[----:B------:R-:W-:-:S04]  /*11f0*/  ULEA.HI UR5, UR5, UR4, URZ, 0x5 ;  /* 0x0000000405057291 */ /* 0x000fc8000f8f283f */
[----:B------:R-:W-:Y:S01]  /*1200*/  USHF.R.S32.HI UR39, URZ, 0x5, UR5 ;  /* 0x000000053f277899 */ /* 0x000fe20008011405 */
[----:B------:R-:W-:Y:S11]  /*1210*/  @!P1 BRA `(.L_x_12) ;  /* 0x00000054006c9947 */ /* 0x000ff60003800000 */
[----:B------:R-:W-:-:S06]  /*1220*/  UISETP.GT.U32.AND UP1, UPT, UR18, 0x1, UPT ;  /* 0x000000011200788c */ /* 0x000fcc000bf24070 */
[----:B------:R-:W-:-:S13]  /*1230*/  PLOP3.LUT P0, PT, PT, PT, UP1, 0x80, 0x0 ;  /* 0x000000000000781c */ /* 0x000fda0003f0f018 */
[----:B------:R-:W-:Y:S05]  /*1240*/  @P0 EXIT ;  /* 0x000000000000094d */ /* 0x000fea0003800000 */
.L_x_13:
[----:B------:R-:W-:-:S08]  /*1250*/  NOP ;  /* 0x0000000000007918 */ /* 0x000fd00000000000 */
[----:B------:R-:W0:Y:S02]  /*1260*/  USETMAXREG.TRY_ALLOC.CTAPOOL UP1, 0xe8 ;  /* 0x000000e8000079c8 */ /* 0x000e240008020600 */
[----:B0-----:R-:W-:-:S13]  /*1270*/  PLOP3.LUT P0, PT, PT, PT, UP1, 0x80, 0x0 ;  /* 0x000000000000781c */ /* 0x001fda0003f0f018 */
[----:B------:R-:W-:Y:S05]  /*1280*/  @!P0 BRA `(.L_x_13) ;  /* 0xfffffffc00f08947 */ /* 0x000fea000383ffff */
[----:B------:R-:W-:-:S13]  /*1290*/  LOP3.LUT P0, RZ, R5, 0xff, RZ, 0xc0, !PT ;  /* 0x000000ff05ff7812 */ /* 0x000fda000780c0ff */
[----:B------:R-:W-:Y:S05]  /*12a0*/  @!P0 EXIT ;  /* 0x000000000000894d */ /* 0x000fea0003800000 */
[----:B------:R-:W0:Y:S01]  /*12b0*/  S2UR UR5, SR_CgaCtaId ;  /* 0x00000000000579c3 */ /* 0x000e220000008800 */
[----:B------:R-:W-:Y:S01]  /*12c0*/  VIADD R6, R0, 0xffffffff ;  /* 0xffffffff00067836 */ /* 0x000fe20000000000 */
[----:B------:R-:W-:Y:S01]  /*12d0*/  SHF.R.S32.HI R0, RZ, 0x1f, R3 ;  /* 0x0000001fff007819 */ /* 0x000fe20000011403 */
[----:B------:R-:W-:Y:S01]  /*12e0*/  USHF.R.U32.HI UR4, URZ, 0x2, UR39 ;  /* 0x000000023f047899 */ /* 0x000fe20008011627 */
[----:B------:R-:W-:Y:S02]  /*12f0*/  UMOV UR42, 0x400 ;  /* 0x00000400002a7882 */ /* 0x000fe40000000000 */
[----:B------:R-:W-:Y:S01]  /*1300*/  R2UR UR49, R6 ;  /* 0x00000000063172ca */ /* 0x000fe200000e0000 */
[----:B------:R-:W-:Y:S01]  /*1310*/  ULOP3.LUT UR43, UR39, 0x3, URZ, 0xc0, !UPT ;  /* 0x00000003272b7892 */ /* 0x000fe2000f8ec03f */
[CC--:B------:R-:W-:Y:S01]  /*1320*/  LEA.HI R4, R0.reuse, R3.reuse, RZ, 0x2 ;  /* 0x0000000300047211 */ /* 0x0c0fe200078f10ff */
[----:B------:R-:W-:Y:S01]  /*1330*/  ULOP3.LUT UR4, UR4, 0x1, URZ, 0xc0, !UPT ;  /* 0x0000000104047892 */ /* 0x000fe2000f8ec03f */
[----:B------:R-:W-:Y:S01]  /*1340*/  LEA.HI R0, R0, R3, RZ, 0x5 ;  /* 0x0000000300007211 */ /* 0x000fe200078f28ff */
[----:B------:R-:W-:Y:S01]  /*1350*/  USEL UR43, UR43, URZ, !UP0 ;  /* 0x0000003f2b2b7287 */ /* 0x000fe2000c000000 */
[--C-:B------:R-:W-:Y:S01]  /*1360*/  SHF.R.S32.HI R88, RZ, 0x2, R4.reuse ;  /* 0x00000002ff587819 */ /* 0x100fe20000011404 */
[----:B------:R-:W-:Y:S01]  /*1370*/  UISETP.EQ.U32.AND UP0, UPT, UR4, 0x1, !UP0 ;  /* 0x000000010400788c */ /* 0x000fe2000c702070 */
[----:B------:R-:W-:Y:S01]  /*1380*/  SHF.R.S32.HI R5, RZ, 0x1f, R4 ;  /* 0x0000001fff057819 */ /* 0x000fe20000011404 */
[----:B------:R-:W-:Y:S01]  /*1390*/  UISETP.LT.AND UP1, UPT, UR39, 0x1, UPT ;  /* 0x000000012700788c */ /* 0x000fe2000bf21270 */
[----:B------:R-:W-:Y:S01]  /*13a0*/  LOP3.LUT R90, R4, 0xfffffffc, RZ, 0xc0, !PT ;  /* 0xfffffffc045a7812 */ /* 0x000fe200078ec0ff */
[----:B------:R-:W-:Y:S01]  /*13b0*/  ULDC UR6, c[0x0][0x284] ;  /* 0x0000a10000067ab9 */ /* 0x000fe20000000800 */
[----:B------:R-:W-:Y:S01]  /*13c0*/  LEA.HI R5, R5, R88, RZ, 0x3 ;  /* 0x0000005805057211 */ /* 0x000fe200078f18ff */
[----:B------:R-:W-:Y:S01]  /*13d0*/  USHF.L.U32 UR49, UR49, 0x3, URZ ;  /* 0x0000000331317899 */ /* 0x000fe2000800063f */
[----:B------:R-:W-:Y:S01]  /*13e0*/  ISETP.NE.AND P0, PT, R6, RZ, PT ;  /* 0x000000ff0600720c */ /* 0x000fe20003f05270 */
[----:B------:R-:W-:Y:S01]  /*13f0*/  USEL UR45, UR39, 0x1, UP1 ;  /* 0x00000001272d7887 */ /* 0x000fe20008800000 */
[----:B------:R-:W-:Y:S01]  /*1400*/  LOP3.LUT R5, R5, 0xfffffff8, RZ, 0xc0, !PT ;  /* 0xfffffff805057812 */ /* 0x000fe200078ec0ff */
[----:B------:R-:W-:Y:S01]  /*1410*/  IMAD.IADD R90, R3, 0x1, -R90 ;  /* 0x00000001035a7824 */ /* 0x000fe200078e0a5a */
[----:B0-----:R-:W-:Y:S01]  /*1420*/  ULEA UR42, UR5, UR42, 0x18 ;  /* 0x0000002a052a7291 */ /* 0x001fe2000f8ec03f */
[----:B------:R-:W-:Y:S01]  /*1430*/  IMAD.U32 R92, RZ, RZ, UR49 ;  /* 0x00000031ff5c7e24 */ /* 0x000fe2000f8e00ff */
[----:B------:R-:W-:Y:S01]  /*1440*/  SEL R98, RZ, 0x1, P0 ;  /* 0x00000001ff627807 */ /* 0x000fe20000000000 */
[----:B------:R-:W-:Y:S01]  /*1450*/  IMAD.IADD R88, R88, 0x1, -R5 ;  /* 0x0000000158587824 */ /* 0x000fe200078e0a05 */
[----:B------:R-:W-:Y:S01]  /*1460*/  UIADD3 UR44, UR42, 0x50, URZ ;  /* 0x000000502a2c7890 */ /* 0x000fe2000fffe03f */
[----:B------:R-:W-:Y:S01]  /*1470*/  SHF.R.S32.HI R5, RZ, 0x5, R0 ;  /* 0x00000005ff057819 */ /* 0x000fe20000011400 */
[----:B------:R-:W-:Y:S01]  /*1480*/  UIADD3 UR4, UR42, 0x180, URZ ;  /* 0x000001802a047890 */ /* 0x000fe2000fffe03f */
[C---:B------:R-:W-:Y:S01]  /*1490*/  LOP3.LUT R94, R92.reuse, 0x8, RZ, 0xc0, !PT ;  /* 0x000000085c5e7812 */ /* 0x040fe200078ec0ff */
[----:B------:R-:W-:Y:S01]  /*14a0*/  UIADD3 UR5, UR42, 0x4180, URZ ;  /* 0x000041802a057890 */ /* 0x000fe2000fffe03f */
[--C-:B------:R-:W-:Y:S01]  /*14b0*/  SHF.R.S32.HI R89, RZ, 0x1f, R88.reuse ;  /* 0x0000001fff597819 */ /* 0x100fe20000011458 */
[----:B------:R-:W-:Y:S01]  /*14c0*/  USHF.R.U32.HI UR4, URZ, 0x4, UR4 ;  /* 0x000000043f047899 */ /* 0x000fe20008011604 */
[C-C-:B------:R-:W-:Y:S01]  /*14d0*/  IMAD R95, R5.reuse, -0x10, -R88.reuse ;  /* 0xfffffff0055f7824 */ /* 0x140fe200078e0a58 */
[----:B------:R-:W-:Y:S01]  /*14e0*/  USHF.R.U32.HI UR5, URZ, 0x4, UR5 ;  /* 0x000000043f057899 */ /* 0x000fe20008011605 */
[----:B------:R-:W-:Y:S01]  /*14f0*/  IMAD.U32 R91, RZ, RZ, UR44 ;  /* 0x0000002cff5b7e24 */ /* 0x000fe2000f8e00ff */
[----:B------:R-:W-:Y:S01]  /*1500*/  ULOP3.LUT UR4, UR4, 0x3fff, URZ, 0xc0, !UPT ;  /* 0x00003fff04047892 */ /* 0x000fe2000f8ec03f */
[----:B------:R-:W-:Y:S01]  /*1510*/  IMAD.WIDE R88, R5, 0x10, R88 ;  /* 0x0000001005587825 */ /* 0x000fe200078e0258 */
[----:B------:R-:W-:Y:S01]  /*1520*/  ULOP3.LUT UR5, UR5, 0x3fff, URZ, 0xc0, !UPT ;  /* 0x00003fff05057892 */ /* 0x000fe2000f8ec03f */
[----:B------:R-:W-:Y:S01]  /*1530*/  LOP3.LUT R92, R92, 0x8, RZ, 0xc, !PT ;  /* 0x000000085c5c7812 */ /* 0x000fe200078e0cff */
[----:B------:R-:W-:Y:S01]  /*1540*/  ULOP3.LUT UR40, UR36, 0x1, URZ, 0xfc, !UPT ;  /* 0x0000000124287892 */ /* 0x000fe2000f8efc3f */
[----:B------:R-:W-:Y:S01]  /*1550*/  VIADD R93, R91, UR49 ;  /* 0x000000315b5d7c36 */ /* 0x000fe20008000000 */
[----:B------:R-:W-:Y:S01]  /*1560*/  LOP3.LUT R94, R94, 0x18, RZ, 0x3c, !PT ;  /* 0x000000185e5e7812 */ /* 0x000fe200078e3cff */
[----:B------:R-:W-:Y:S01]  /*1570*/  VIADD R95, R95, UR6 ;  /* 0x000000065f5f7c36 */ /* 0x000fe20008000000 */
[----:B------:R-:W-:-:S02]  /*1580*/  USHF.L.U32 UR41, UR39, 0x1, URZ ;  /* 0x0000000127297899 */ /* 0x000fc4000800063f */
[----:B------:R-:W-:Y:S02]  /*1590*/  UIADD3 UR45, -UR45, UR39, URZ ;  /* 0x000000272d2d7290 */ /* 0x000fe4000fffe13f */
[----:B------:R-:W-:Y:S02]  /*15a0*/  USEL UR46, URZ, 0x1, !UP0 ;  /* 0x000000013f2e7887 */ /* 0x000fe4000c000000 */
[----:B------:R-:W-:Y:S02]  /*15b0*/  ULOP3.LUT UR47, UR4, 0x10000, URZ, 0xfc, !UPT ;  /* 0x00010000042f7892 */ /* 0x000fe4000f8efc3f */
[----:B------:R-:W-:-:S12]  /*15c0*/  ULOP3.LUT UR48, UR5, 0x10000, URZ, 0xfc, !UPT ;  /* 0x0001000005307892 */ /* 0x000fd8000f8efc3f */
.L_x_161:
[----:B------:R-:W-:Y:S01]  /*15d0*/  SHF.L.U32 R0, R98, 0x1f, RZ ;  /* 0x0000001f62007819 */ /* 0x000fe200000006ff */
[----:B------:R-:W-:Y:S02]  /*15e0*/  ULDC UR4, c[0x0][0x28c] ;  /* 0x0000a30000047ab9 */ /* 0x000fe40000000800 */
[----:B------:R-:W-:Y:S01]  /*15f0*/  ISETP.LT.AND P1, PT, RZ, UR4, PT ;  /* 0x00000004ff007c0c */ /* 0x000fe2000bf21270 */
[----:B------:R-:W0:Y:S02]  /*1600*/  SYNCS.PHASECHK.TRANS64.TRYWAIT P0, [R91+UR49], R0 ;  /* 0x000000005b0075a7 */ /* 0x000e240008000171 */
[----:B0-23--:R-:W-:Y:S10]  /*1610*/  @!P0 BRA `(.L_x_14) ;  /* 0x0000006000608947 */ /* 0x00dff40003800000 */
.L_x_183:
[----:B------:R-:W-:Y:S05]  /*1620*/  @P1 BRA `(.L_x_15) ;  /* 0x0000000000401947 */ /* 0x000fea0003800000 */
[----:B0-----:R-:W-:Y:S01]  /*1630*/  MOV R0, 0x0 ;  /* 0x0000000000007802 */ /* 0x001fe20000000f00 */
[----:B------:R-:W-:Y:S01]  /*1640*/  ULDC.64 UR4, c[0x4][0x68] ;  /* 0x01001a0000047ab9 */ /* 0x000fe20000000a00 */
[----:B------:R-:W-:Y:S01]  /*1650*/  ULDC.64 UR6, c[0x4][0x8] ;  /* 0x0100020000067ab9 */ /* 0x000fe20000000a00 */
[----:B------:R-:W-:Y:S01]  /*1660*/  IMAD.U32 R4, RZ, RZ, UR4 ;  /* 0x00000004ff047e24 */ /* 0x000fe2000f8e00ff */
[----:B------:R0:W1:Y:S01]  /*1670*/  LDC.64 R14, c[0x4][R0] ;  /* 0x01000000000e7b82 */ /* 0x0000620000000a00 */
[----:B------:R-:W-:Y:S01]  /*1680*/  IMAD.U32 R5, RZ, RZ, UR5 ;  /* 0x00000005ff057e24 */ /* 0x000fe2000f8e00ff */
[----:B------:R-:W-:Y:S01]  /*1690*/  ULDC.64 UR4, c[0x4][0x70] ;  /* 0x01001c0000047ab9 */ /* 0x000fe20000000a00 */
[----:B------:R-:W-:Y:S02]  /*16a0*/  IMAD.U32 R10, RZ, RZ, UR6 ;  /* 0x00000006ff0a7e24 */ /* 0x000fe4000f8e00ff */
[----:B------:R-:W-:Y:S02]  /*16b0*/  IMAD.U32 R6, RZ, RZ, UR4 ;  /* 0x00000004ff067e24 */ /* 0x000fe4000f8e00ff */
[----:B------:R-:W-:-:S02]  /*16c0*/  IMAD.U32 R7, RZ, RZ, UR5 ;  /* 0x00000005ff077e24 */ /* 0x000fc4000f8e00ff */
[----:B------:R-:W-:Y:S02]  /*16d0*/  IMAD.U32 R11, RZ, RZ, UR7 ;  /* 0x00000007ff0b7e24 */ /* 0x000fe4000f8e00ff */
[----:B------:R-:W-:Y:S02]  /*16e0*/  IMAD.MOV.U32 R8, RZ, RZ, 0x1e1 ;  /* 0x000001e1ff087424 */ /* 0x000fe400078e00ff */
[----:B------:R-:W-:Y:S02]  /*16f0*/  IMAD.MOV.U32 R12, RZ, RZ, 0x1 ;  /* 0x00000001ff0c7424 */ /* 0x000fe400078e00ff */
[----:B0-----:R-:W-:-:S07]  /*1700*/  IMAD.MOV.U32 R13, RZ, RZ, RZ ;  /* 0x000000ffff0d7224 */ /* 0x001fce00078e00ff */
[----:B------:R-:W-:-:S07]  /*1710*/  LEPC R20, `(.L_x_15) ;  /* 0x000000001014794e */ /* 0x000fce0000000000 */
[----:B-1---5:R-:W-:Y:S05]  /*1720*/  CALL.ABS.NOINC R14 ;  /* 0x000000000e007343 */ /* 0x022fea0003c00000 */
.L_x_15:
[----:B0-----:R-:W-:-:S05]  /*1730*/  IMAD.U32 R0, RZ, RZ, UR40 ;  /* 0x00000028ff007e24 */ /* 0x001fca000f8e00ff */
[----:B------:R-:W-:-:S13]  /*1740*/  ISETP.NE.AND P0, PT, R0, 0x3, PT ;  /* 0x000000030000780c */ /* 0x000fda0003f05270 */
[----:B------:R-:W-:Y:S05]  /*1750*/  @!P0 BRA `(.L_x_16) ;  /* 0x0000000000048947 */ /* 0x000fea0003800000 */
[----:B------:R-:W-:Y:S01]  /*1760*/  BPT.TRAP 0x1 ;  /* 0x000000040000795c */ /* 0x000fe20000300000 */
.L_x_16:
[----:B------:R-:W-:Y:S02]  /*1770*/  IMAD.U32 R3, RZ, RZ, UR43 ;  /* 0x0000002bff037e24 */ /* 0x000fe4000f8e00ff */
[----:B------:R-:W-:-:S03]  /*1780*/  IMAD.U32 R0, RZ, RZ, UR46 ;  /* 0x0000002eff007e24 */ /* 0x000fc6000f8e00ff */
[----:B------:R-:W-:Y:S02]  /*1790*/  LEA R3, R3, UR42, 0x3 ;  /* 0x0000002a03037c11 */ /* 0x000fe4000f8e18ff */
[----:B------:R-:W-:-:S04]  /*17a0*/  SHF.L.U32 R0, R0, 0x1f, RZ ;  /* 0x0000001f00007819 */ /* 0x000fc800000006ff */
[----:B------:R0:W1:Y:S01]  /*17b0*/  SYNCS.PHASECHK.TRANS64.TRYWAIT P1, [R3+URZ], R0 ;  /* 0x00000000030075a7 */ /* 0x000062000802017f */
[----:B------:R-:W-:Y:S05]  /*17c0*/  @!P0 BRA `(.L_x_17) ;  /* 0x0000000000048947 */ /* 0x000fea0003800000 */
[----:B------:R-:W-:Y:S01]  /*17d0*/  BPT.TRAP 0x1 ;  /* 0x000000040000795c */ /* 0x000fe20000300000 */
.L_x_17:
[----:B-1----:R-:W-:Y:S05]  /*17e0*/  @P1 BRA `(.L_x_18) ;  /* 0x0000000000081947 */ /* 0x002fea0003800000 */
[----:B------:R-:W1:Y:S02]  /*17f0*/  SYNCS.PHASECHK.TRANS64.TRYWAIT P1, [R3+URZ], R0 ;  /* 0x00000000030075a7 */ /* 0x000e64000802017f */
[----:B-1----:R-:W-:Y:S05]  /*1800*/  @!P1 BRA `(.L_x_19) ;  /* 0x0000005c00f89947 */ /* 0x002fea0003800000 */
.L_x_18:
[----:B------:R-:W-:Y:S05]  /*1810*/  WARPSYNC.ALL ;  /* 0x0000000000007948 */ /* 0x000fea0003800000 */
[----:B------:R-:W-:Y:S01]  /*1820*/  ULEA UR4, UR43, UR47, 0x8 ;  /* 0x0000002f2b047291 */ /* 0x000fe2000f8e403f */
[----:B------:R-:W-:Y:S01]  /*1830*/  WARPGROUP.ARRIVE ;  /* 0x00000000000079c5 */ /* 0x000fe20000000000 */
[----:B------:R-:W-:Y:S01]  /*1840*/  ULEA UR6, UR43, UR48, 0x9 ;  /* 0x000000302b067291 */ /* 0x000fe2000f8e483f */
[----:B01----:R-:W-:Y:S01]  /*1850*/  IMAD.U32 R0, RZ, RZ, UR45 ;  /* 0x0000002dff007e24 */ /* 0x003fe2000f8e00ff */
[----:B------:R-:W-:Y:S01]  /*1860*/  UMOV UR5, 0x80000020 ;  /* 0x8000002000057882 */ /* 0x000fe20000000000 */
[----:B------:R-:W-:-:S03]  /*1870*/  UMOV UR7, 0x80000020 ;  /* 0x8000002000077882 */ /* 0x000fc60000000000 */
[----:B------:R-:W-:-:S03]  /*1880*/  ISETP.GE.AND P1, PT, R0, 0x1, PT ;  /* 0x000000010000780c */ /* 0x000fc60003f26270 */
[----:B------:R-:W-:Y:S01]  /*1890*/  HGMMA.64x128x16.F32.BF16 R24, gdesc[UR4], RZ, !UPT, gsb0 ;  /* 0x01e00000041879f0 */ /* 0x000fe2000c0018ff */
[----:B------:R-:W-:Y:S02]  /*18a0*/  UIADD3 UR4, UR4, 0x2, URZ ;  /* 0x0000000204047890 */ /* 0x000fe4000fffe03f */
[----:B------:R-:W-:Y:S01]  /*18b0*/  UIADD3 UR6, UR6, 0x2, URZ ;  /* 0x0000000206067890 */ /* 0x000fe2000fffe03f */
[----:B------:R-:W-:Y:S01]  /*18c0*/  UMOV UR5, 0x80000020 ;  /* 0x8000002000057882 */ /* 0x000fe20000000000 */
[----:B------:R-:W-:Y:S01]  /*18d0*/  UMOV UR7, 0x80000020 ;  /* 0x8000002000077882 */ /* 0x000fe20000000000 */
[----:B------:R-:W-:Y:S02]  /*18e0*/  WARPGROUP.DEPBAR.LE gsb0, 0x0 ;  /* 0x00008000000079c5 */ /* 0x000fe40000010000 */
[----:B------:R-:W-:-:S06]  /*18f0*/  WARPGROUP.ARRIVE ;  /* 0x00000000000079c5 */ /* 0x000fcc0000000000 */
[----:B------:R-:W-:Y:S03]  /*1900*/  HGMMA.64x128x16.F32.BF16 R24, gdesc[UR4], R24, gsb0 ;  /* 0x01e00000041879f0 */ /* 0x000fe60008001818 */
[----:B------:R-:W-:Y:S02]  /*1910*/  WARPGROUP.DEPBAR.LE gsb0, 0x0 ;  /* 0x00008000000079c5 */ /* 0x000fe40000010000 */
[----:B------:R-:W-:Y:S05]  /*1920*/  @!P1 BRA `(.L_x_20) ;  /* 0x0000000000d49947 */ /* 0x000fea0003800000 */
[----:B------:R-:W-:Y:S01]  /*1930*/  UIADD3 UR4, UR43, 0x1, URZ ;  /* 0x000000012b047890 */ /* 0x000fe2000fffe03f */
[----:B------:R-:W-:Y:S01]  /*1940*/  IMAD.U32 R0, RZ, RZ, UR45 ;  /* 0x0000002dff007e24 */ /* 0x000fe2000f8e00ff */
[----:B------:R-:W-:Y:S02]  /*1950*/  UMOV UR9, UR43 ;  /* 0x0000002b00097c82 */ /* 0x000fe40008000000 */
[----:B------:R-:W-:-:S04]  /*1960*/  UISETP.NE.AND UP0, UPT, UR4, 0x4, UPT ;  /* 0x000000040400788c */ /* 0x000fc8000bf05270 */
[----:B------:R-:W-:Y:S02]  /*1970*/  USEL UR5, URZ, 0x1, UP0 ;  /* 0x000000013f057887 */ /* 0x000fe40008000000 */
[----:B------:R-:W-:Y:S02]  /*1980*/  USEL UR8, UR4, URZ, UP0 ;  /* 0x0000003f04087287 */ /* 0x000fe40008000000 */
[----:B------:R-:W-:-:S06]  /*1990*/  ULOP3.LUT UR5, UR46, UR5, URZ, 0x3c, !UPT ;  /* 0x000000052e057292 */ /* 0x000fcc000f8e3c3f */
[----:B------:R-:W-:-:S07]  /*19a0*/  IMAD.U32 R5, RZ, RZ, UR5 ;  /* 0x00000005ff057e24 */ /* 0x000fce000f8e00ff */
.L_x_27:
[----:B01----:R-:W-:Y:S05]  /*19b0*/  @!P0 BRA `(.L_x_21) ;  /* 0x0000000000048947 */ /* 0x003fea0003800000 */
[----:B------:R-:W-:Y:S01]  /*19c0*/  BPT.TRAP 0x1 ;  /* 0x000000040000795c */ /* 0x000fe20000300000 */
.L_x_21:
[----:B------:R-:W-:Y:S01]  /*19d0*/  ULEA UR4, UR8, UR42, 0x3 ;  /* 0x0000002a08047291 */ /* 0x000fe2000f8e183f */
[----:B------:R-:W-:-:S08]  /*19e0*/  SHF.L.U32 R3, R5, 0x1f, RZ ;  /* 0x0000001f05037819 */ /* 0x000fd000000006ff */
[----:B------:R0:W1:Y:S01]  /*19f0*/  SYNCS.PHASECHK.TRANS64.TRYWAIT P1, [UR4], R3 ;  /* 0x00000003ff0075a7 */ /* 0x0000620008020144 */
[----:B------:R-:W-:Y:S05]  /*1a00*/  @!P0 BRA `(.L_x_22) ;  /* 0x0000000000048947 */ /* 0x000fea0003800000 */
[----:B------:R-:W-:Y:S01]  /*1a10*/  BPT.TRAP 0x1 ;  /* 0x000000040000795c */ /* 0x000fe20000300000 */
.L_x_22:
[----:B-1----:R-:W-:Y:S05]  /*1a20*/  @P1 BRA `(.L_x_23) ;  /* 0x0000000000081947 */ /* 0x002fea0003800000 */
[----:B------:R-:W1:Y:S02]  /*1a30*/  SYNCS.PHASECHK.TRANS64.TRYWAIT P1, [UR4], R3 ;  /* 0x00000003ff0075a7 */ /* 0x000e640008020144 */
[----:B-1----:R-:W-:Y:S05]  /*1a40*/  @!P1 BRA `(.L_x_24) ;  /* 0x0000005c007c9947 */ /* 0x002fea0003800000 */
.L_x_23:
[----:B------:R-:W-:Y:S01]  /*1a50*/  ULEA UR4, UR8, UR47, 0x8 ;  /* 0x0000002f08047291 */ /* 0x000fe2000f8e403f */
[----:B------:R-:W-:Y:S01]  /*1a60*/  WARPGROUP.ARRIVE ;  /* 0x00000000000079c5 */ /* 0x000fe20000000000 */
[----:B------:R-:W-:Y:S01]  /*1a70*/  ULEA UR6, UR8, UR48, 0x9 ;  /* 0x0000003008067291 */ /* 0x000fe2000f8e483f */
[----:B------:R-:W-:Y:S01]  /*1a80*/  UMOV UR5, 0x80000020 ;  /* 0x8000002000057882 */ /* 0x000fe20000000000 */
[----:B------:R-:W-:-:S07]  /*1a90*/  UMOV UR7, 0x80000020 ;  /* 0x8000002000077882 */ /* 0x000fce0000000000 */
[----:B------:R-:W-:Y:S01]  /*1aa0*/  HGMMA.64x128x16.F32.BF16 R24, gdesc[UR4], R24, gsb0 ;  /* 0x01e00000041879f0 */ /* 0x000fe20008001818 */
        /* <DEDUP_REMOVED lines=9> */
[----:B------:R-:W-:Y:S01]  /*1b40*/  BPT.TRAP 0x1 ;  /* 0x000000040000795c */ /* 0x000fe20000300000 */
.L_x_25:
[----:B------:R-:W-:Y:S02]  /*1b50*/  UISETP.GT.U32.AND UP0, UPT, UR36, 0x1, UPT ;  /* 0x000000012400788c */ /* 0x000fe4000bf04070 */
[----:B------:R-:W-:-:S04]  /*1b60*/  ULEA UR4, UR9, UR42, 0x3 ;  /* 0x0000002a09047291 */ /* 0x000fc8000f8e183f */
[----:B------:R-:W-:Y:S01]  /*1b70*/  UIADD3 UR4, UR4, 0x20, URZ ;  /* 0x0000002004047890 */ /* 0x000fe2000fffe03f */
[----:B------:R-:W-:-:S03]  /*1b80*/  PLOP3.LUT P1, PT, PT, PT, UP0, 0x80, 0x0 ;  /* 0x000000000000781c */ /* 0x000fc60003f2f008 */
[----:B------:R-:W-:-:S09]  /*1b90*/  UPRMT UR4, URZ, 0x654, UR4 ;  /* 0x000006543f047896 */ /* 0x000fd20008000004 */
[----:B------:R-:W-:Y:S01]  /*1ba0*/  SYNCS.ARRIVE.TRANS64.RED.A1T0 RZ, [UR4], RZ ;  /* 0x000000ffffff79a7 */ /* 0x000fe20008100404 */
[----:B------:R-:W-:Y:S05]  /*1bb0*/  @P1 BRA `(.L_x_26) ;  /* 0x0000000000041947 */ /* 0x000fea0003800000 */
[----:B------:R-:W-:Y:S01]  /*1bc0*/  BPT.TRAP 0x1 ;  /* 0x000000040000795c */ /* 0x000fe20000300000 */
.L_x_26:
[----:B------:R-:W-:Y:S01]  /*1bd0*/  UIADD3 UR8, UR8, 0x1, URZ ;  /* 0x0000000108087890 */ /* 0x000fe2000fffe03f */
[C---:B------:R-:W-:Y:S01]  /*1be0*/  ISETP.GT.AND P1, PT, R0.reuse, 0x1, PT ;  /* 0x000000010000780c */ /* 0x040fe20003f24270 */
[----:B------:R-:W-:Y:S01]  /*1bf0*/  UIADD3 UR9, UR9, 0x1, URZ ;  /* 0x0000000109097890 */ /* 0x000fe2000fffe03f */
[----:B------:R-:W-:Y:S01]  /*1c00*/  VIADD R0, R0, 0xffffffff ;  /* 0xffffffff00007836 */ /* 0x000fe20000000000 */
[----:B------:R-:W-:Y:S02]  /*1c10*/  UISETP.NE.AND UP0, UPT, UR8, 0x4, UPT ;  /* 0x000000040800788c */ /* 0x000fe4000bf05270 */
[----:B------:R-:W-:Y:S02]  /*1c20*/  UISETP.NE.AND UP1, UPT, UR9, 0x4, UPT ;  /* 0x000000040900788c */ /* 0x000fe4000bf25270 */
[----:B------:R-:W-:Y:S02]  /*1c30*/  USEL UR4, URZ, 0x1, UP0 ;  /* 0x000000013f047887 */ /* 0x000fe40008000000 */
[----:B------:R-:W-:-:S02]  /*1c40*/  USEL UR8, UR8, URZ, UP0 ;  /* 0x0000003f08087287 */ /* 0x000fc40008000000 */
[----:B------:R-:W-:Y:S02]  /*1c50*/  USEL UR9, UR9, URZ, UP1 ;  /* 0x0000003f09097287 */ /* 0x000fe40008800000 */
[----:B------:R-:W-:Y:S01]  /*1c60*/  LOP3.LUT R5, R5, UR4, RZ, 0x3c, !PT ;  /* 0x0000000405057c12 */ /* 0x000fe2000f8e3cff */
[----:B------:R-:W-:Y:S09]  /*1c70*/  @P1 BRA `(.L_x_27) ;  /* 0xfffffffc004c1947 */ /* 0x000ff2000383ffff */
.L_x_20:
[----:B------:R-:W2:Y:S01]  /*1c80*/  LDC R0, c[0x0][0x28c] ;  /* 0x0000a300ff007b82 */ /* 0x000ea20000000800 */
[----:B------:R3:W-:Y:S01]  /*1c90*/  SYNCS.ARRIVE.TRANS64.A1T0 RZ, [R92+UR44], RZ ;  /* 0x000000ff5cff79a7 */ /* 0x0007e2000810002c */
[----:B--2---:R-:W-:-:S13]  /*1ca0*/  ISETP.GE.AND P1, PT, R0, 0x1, PT ;  /* 0x000000010000780c */ /* 0x004fda0003f26270 */
[----:B---3--:R-:W-:Y:S05]  /*1cb0*/  @!P1 BRA `(.L_x_28) ;  /* 0x0000000000309947 */ /* 0x008fea0003800000 */
[----:B------:R-:W-:Y:S05]  /*1cc0*/  @!P0 BRA `(.L_x_29) ;  /* 0x0000000000048947 */ /* 0x000fea0003800000 */
[----:B------:R-:W-:Y:S01]  /*1cd0*/  BPT.TRAP 0x1 ;  /* 0x000000040000795c */ /* 0x000fe20000300000 */
.L_x_29:
[----:B------:R-:W-:Y:S02]  /*1ce0*/  UIADD3 UR4, UR45, UR43, URZ ;  /* 0x0000002b2d047290 */ /* 0x000fe4000fffe03f */
[----:B------:R-:W-:Y:S02]  /*1cf0*/  UISETP.GT.U32.AND UP0, UPT, UR36, 0x1, UPT ;  /* 0x000000012400788c */ /* 0x000fe4000bf04070 */
[----:B------:R-:W-:-:S04]  /*1d00*/  USHF.L.U32 UR4, UR4, 0x3, URZ ;  /* 0x0000000304047899 */ /* 0x000fc8000800063f */
[----:B------:R-:W-:Y:S01]  /*1d10*/  ULOP3.LUT UR4, UR4, 0x18, URZ, 0xc0, !UPT ;  /* 0x0000001804047892 */ /* 0x000fe2000f8ec03f */
[----:B------:R-:W-:-:S03]  /*1d20*/  PLOP3.LUT P0, PT, PT, PT, UP0, 0x80, 0x0 ;  /* 0x000000000000781c */ /* 0x000fc60003f0f008 */
[----:B------:R-:W-:-:S04]  /*1d30*/  UIADD3 UR4, UR42, 0x20, UR4 ;  /* 0x000000202a047890 */ /* 0x000fc8000fffe004 */
[----:B------:R-:W-:-:S09]  /*1d40*/  UPRMT UR4, URZ, 0x654, UR4 ;  /* 0x000006543f047896 */ /* 0x000fd20008000004 */
[----:B------:R-:W-:Y:S01]  /*1d50*/  SYNCS.ARRIVE.TRANS64.RED.A1T0 RZ, [UR4], RZ ;  /* 0x000000ffffff79a7 */ /* 0x000fe20008100404 */
[----:B------:R-:W-:Y:S05]  /*1d60*/  @P0 BRA `(.L_x_28) ;  /* 0x0000000000040947 */ /* 0x000fea0003800000 */
[----:B------:R-:W-:Y:S01]  /*1d70*/  BPT.TRAP 0x1 ;  /* 0x000000040000795c */ /* 0x000fe20000300000 */
.L_x_28:
[----:B------:R-:W-:Y:S01]  /*1d80*/  SHF.L.U32 R0, R98, 0x1f, RZ ;  /* 0x0000001f62007819 */ /* 0x000fe200000006ff */
[----:B------:R-:W-:Y:S01]  /*1d90*/  UIADD3 UR43, UR41, UR43, URZ ;  /* 0x0000002b292b7290 */ /* 0x000fe2000fffe03f */
[----:B------:R-:W2:Y:S01]  /*1da0*/  LDC R9, c[0x0][0x288] ;  /* 0x0000a200ff097b82 */ /* 0x000ea20000000800 */
[----:B------:R-:W-:Y:S02]  /*1db0*/  IMAD.SHL.U32 R10, R90, 0x2, RZ ;  /* 0x000000025a0a7824 */ /* 0x000fe400078e00ff */
[----:B------:R-:W-:Y:S02]  /*1dc0*/  USHF.R.U32.HI UR4, URZ, 0x2, UR43 ;  /* 0x000000023f047899 */ /* 0x000fe4000801162b */
[----:B------:R-:W-:Y:S01]  /*1dd0*/  UISETP.GT.U32.AND UP0, UPT, UR43, 0x3, UPT ;  /* 0x000000032b00788c */ /* 0x000fe2000bf04070 */
[----:B------:R-:W-:Y:S01]  /*1de0*/  SHF.R.S32.HI R11, RZ, 0x1f, R10 ;  /* 0x0000001fff0b7819 */ /* 0x000fe2000001140a */
[----:B------:R-:W-:Y:S01]  /*1df0*/  ULOP3.LUT UR4, UR4, 0x1, URZ, 0xc0, !UPT ;  /* 0x0000000104047892 */ /* 0x000fe2000f8ec03f */
[----:B------:R-:W3:Y:S01]  /*1e00*/  SYNCS.PHASECHK.TRANS64.TRYWAIT P0, [R91+UR49+0x10], R0 ;  /* 0x000010005b0075a7 */ /* 0x000ee20008000171 */
[----:B------:R-:W-:-:S02]  /*1e10*/  UISETP.LT.U32.AND UP0, UPT, UR41, 0x4, UP0 ;  /* 0x000000042900788c */ /* 0x000fc40008701070 */
[----:B------:R-:W-:Y:S02]  /*1e20*/  UISETP.NE.U32.AND UP1, UPT, UR4, 0x1, UPT ;  /* 0x000000010400788c */ /* 0x000fe4000bf25070 */
[----:B------:R-:W-:Y:S02]  /*1e30*/  USEL UR5, URZ, 0x1, !UP0 ;  /* 0x000000013f057887 */ /* 0x000fe4000c000000 */
[----:B------:R-:W-:Y:S02]  /*1e40*/  UISETP.GT.U32.AND UP1, UPT, UR41, 0x3, !UP1 ;  /* 0x000000032900788c */ /* 0x000fe4000cf24070 */
[----:B------:R-:W-:Y:S02]  /*1e50*/  ULOP3.LUT UR43, UR43, 0x3, URZ, 0xc0, !UPT ;  /* 0x000000032b2b7892 */ /* 0x000fe4000f8ec03f */
[----:B------:R-:W-:-:S04]  /*1e60*/  USEL UR4, URZ, 0x1, !UP1 ;  /* 0x000000013f047887 */ /* 0x000fc8000c800000 */
[----:B------:R-:W-:Y:S01]  /*1e70*/  ULOP3.LUT UR46, UR4, UR46, UR5, 0x96, !UPT ;  /* 0x0000002e042e7292 */ /* 0x000fe2000f8e9605 */
[----:B--23--:R-:W-:Y:S11]  /*1e80*/  @!P0 BRA `(.L_x_30) ;  /* 0x0000005800848947 */ /* 0x00cff60003800000 */
.L_x_184:
[----:B--2---:R-:W-:Y:S01]  /*1e90*/  IMAD.SHL.U32 R0, R18, 0x40, RZ ;  /* 0x0000004012007824 */ /* 0x004fe200078e00ff */
[----:B------:R-:W-:Y:S01]  /*1ea0*/  ULDC UR6, c[0x0][0x284] ;  /* 0x0000a10000067ab9 */ /* 0x000fe20000000800 */
[----:B------:R-:W-:Y:S01]  /*1eb0*/  IMAD.SHL.U32 R20, R2, 0x80, RZ ;  /* 0x0000008002147824 */ /* 0x000fe200078e00ff */
[----:B------:R-:W-:Y:S01]  /*1ec0*/  SHF.R.S32.HI R13, RZ, 0x1f, R19 ;  /* 0x0000001fff0d7819 */ /* 0x000fe20000011413 */
[----:B------:R-:W-:Y:S01]  /*1ed0*/  ULDC.64 UR4, c[0x0][0x5d0] ;  /* 0x0001740000047ab9 */ /* 0x000fe20000000a00 */
[----:B------:R-:W-:Y:S01]  /*1ee0*/  ISETP.GE.AND P0, PT, R0, UR6, PT ;  /* 0x0000000600007c0c */ /* 0x000fe2000bf06270 */
[----:B01----:R-:W-:Y:S01]  /*1ef0*/  IMAD.WIDE.U32 R2, R19, UR4, R10 ;  /* 0x0000000413027c25 */ /* 0x003fe2000f8e000a */
[----:B------:R-:W-:Y:S02]  /*1f00*/  SHF.R.S32.HI R21, RZ, 0x1f, R20 ;  /* 0x0000001fff157819 */ /* 0x000fe40000011414 */
[----:B------:R-:W-:Y:S01]  /*1f10*/  ISETP.GE.OR P0, PT, R20, R9, P0 ;  /* 0x000000091400720c */ /* 0x000fe20000706670 */
[----:B------:R-:W-:-:S04]  /*1f20*/  IMAD R4, R13, UR4, RZ ;  /* 0x000000040d047c24 */ /* 0x000fc8000f8e02ff */
[----:B------:R-:W-:Y:S01]  /*1f30*/  IMAD R5, R19, UR5, R4 ;  /* 0x0000000513057c24 */ /* 0x000fe2000f8e0204 */
[----:B------:R-:W-:-:S04]  /*1f40*/  IADD3 R4, P1, R20, R2, RZ ;  /* 0x0000000214047210 */ /* 0x000fc80007f3e0ff */
[----:B------:R-:W-:-:S03]  /*1f50*/  IADD3.X R5, R21, R3, R5, P1, !PT ;  /* 0x0000000315057210 */ /* 0x000fc60000ffe405 */
[----:B------:R-:W-:Y:S06]  /*1f60*/  @P0 BRA `(.L_x_31) ;  /* 0x0000004000440947 */ /* 0x000fec0003800000 */
[----:B------:R-:W0:Y:S01]  /*1f70*/  LDC.64 R6, c[0x0][0x5c8] ;  /* 0x00017200ff067b82 */ /* 0x000e220000000a00 */
[----:B-----5:R-:W-:Y:S01]  /*1f80*/  FSETP.NEU.AND P0, PT, R23, RZ, PT ;  /* 0x000000ff1700720b */ /* 0x020fe20003f0d000 */
[----:B------:R-:W-:Y:S01]  /*1f90*/  IMAD R3, R90, -0x2, R9 ;  /* 0xfffffffe5a037824 */ /* 0x000fe200078e0209 */
[----:B------:R-:W-:Y:S01]  /*1fa0*/  BSSY B0, `(.L_x_31) ;  /* 0x000040d000007945 */ /* 0x000fe20003800000 */
[----:B------:R-:W-:-:S04]  /*1fb0*/  IMAD.WIDE R100, R18, 0x40, R88 ;  /* 0x0000004012647825 */ /* 0x000fc800078e0258 */
[----:B------:R-:W-:Y:S02]  /*1fc0*/  IMAD.IADD R2, R3, 0x1, -R20 ;  /* 0x0000000103027824 */ /* 0x000fe400078e0a14 */
[----:B------:R-:W-:-:S03]  /*1fd0*/  IMAD.IADD R0, R95, 0x1, -R0 ;  /* 0x000000015f007824 */ /* 0x000fc600078e0a00 */
[----:B------:R-:W-:-:S04]  /*1fe0*/  ISETP.GT.AND P2, PT, R2, RZ, PT ;  /* 0x000000ff0200720c */ /* 0x000fc80003f44270 */
[----:B------:R-:W-:Y:S01]  /*1ff0*/  ISETP.GT.AND P1, PT, R0, RZ, P2 ;  /* 0x000000ff0000720c */ /* 0x000fe20001724270 */
[-C--:B0-----:R-:W-:Y:S02]  /*2000*/  IMAD R3, R101, R6.reuse, RZ ;  /* 0x0000000665037224 */ /* 0x081fe400078e02ff */
[----:B------:R-:W-:-:S04]  /*2010*/  IMAD.WIDE.U32 R102, R100, R6, R4 ;  /* 0x0000000664667225 */ /* 0x000fc800078e0004 */
[----:B------:R-:W-:-:S04]  /*2020*/  IMAD R3, R100, R7, R3 ;  /* 0x0000000764037224 */ /* 0x000fc800078e0203 */
[----:B------:R-:W-:Y:S01]  /*2030*/  IMAD.IADD R9, R103, 0x1, R3 ;  /* 0x0000000167097824 */ /* 0x000fe200078e0203 */
[----:B------:R-:W-:Y:S06]  /*2040*/  @!P0 BRA `(.L_x_32) ;  /* 0x0000002c00308947 */ /* 0x000fec0003800000 */
[----:B------:R-:W0:Y:S01]  /*2050*/  LDC.64 R104, c[0x0][0x5b8] ;  /* 0x00016e00ff687b82 */ /* 0x000e220000000a00 */
[----:B------:R-:W-:-:S07]  /*2060*/  ULDC.64 UR4, c[0x0][0x5c0] ;  /* 0x0001700000047ab9 */ /* 0x000fce0000000a00 */
[----:B------:R-:W1:Y:S08]  /*2070*/  LDC.64 R106, c[0x0][0x5b0] ;  /* 0x00016c00ff6a7b82 */ /* 0x000e700000000a00 */
[----:B------:R-:W2:Y:S01]  /*2080*/  LDC.64 R108, c[0x0][0x5a8] ;  /* 0x00016a00ff6c7b82 */ /* 0x000ea20000000a00 */
[-C--:B0-----:R-:W-:Y:S02]  /*2090*/  IMAD R8, R13, R104.reuse, RZ ;  /* 0x000000680d087224 */ /* 0x081fe400078e02ff */
[----:B------:R-:W-:-:S04]  /*20a0*/  IMAD.WIDE.U32 R4, R19, R104, R10 ;  /* 0x0000006813047225 */ /* 0x000fc800078e000a */
[----:B------:R-:W-:Y:S01]  /*20b0*/  IMAD R99, R19, R105, R8 ;  /* 0x0000006913637224 */ /* 0x000fe200078e0208 */
[----:B------:R-:W-:Y:S01]  /*20c0*/  IADD3 R12, P0, R20, R4, RZ ;  /* 0x00000004140c7210 */ /* 0x000fe20007f1e0ff */
[----:B-1----:R-:W-:-:S03]  /*20d0*/  IMAD R3, R101, R106, RZ ;  /* 0x0000006a65037224 */ /* 0x002fc600078e02ff */
[----:B------:R-:W-:Y:S01]  /*20e0*/  IADD3.X R13, R21, R5, R99, P0, !PT ;  /* 0x00000005150d7210 */ /* 0x000fe200007fe463 */
[C---:B------:R-:W-:Y:S02]  /*20f0*/  IMAD R103, R100.reuse, R107, R3 ;  /* 0x0000006b64677224 */ /* 0x040fe400078e0203 */
[----:B------:R-:W-:-:S04]  /*2100*/  IMAD.WIDE.U32 R4, R100, R106, R12 ;  /* 0x0000006a64047225 */ /* 0x000fc800078e000c */
[----:B------:R-:W-:Y:S01]  /*2110*/  IMAD.IADD R3, R5, 0x1, R103 ;  /* 0x0000000105037824 */ /* 0x000fe200078e0267 */
[----:B--2---:R-:W-:-:S04]  /*2120*/  LEA R14, P0, R4, R108, 0x1 ;  /* 0x0000006c040e7211 */ /* 0x004fc800078008ff */
[----:B------:R-:W-:-:S05]  /*2130*/  LEA.HI.X R15, R4, R109, R3, 0x1, P0 ;  /* 0x0000006d040f7211 */ /* 0x000fca00000f0c03 */
[----:B------:R-:W2:Y:S01]  /*2140*/  @P1 LDG.E.LTC128B.U16 R3, desc[UR52][R14.64] ;  /* 0x000000340e031981 */ /* 0x000ea2000c1e1520 */
[----:B------:R-:W-:Y:S01]  /*2150*/  IMAD.WIDE.U32 R4, R100, R106, R20 ;  /* 0x0000006a64047225 */ /* 0x000fe200078e0014 */
[----:B------:R-:W-:Y:S02]  /*2160*/  BSSY B1, `(.L_x_33) ;  /* 0x0000015000017945 */ /* 0x000fe40003800000 */
[----:B------:R-:W-:-:S04]  /*2170*/  IADD3 R96, P0, R10, R4, RZ ;  /* 0x000000040a607210 */ /* 0x000fc80007f1e0ff */
[----:B------:R-:W-:Y:S02]  /*2180*/  IADD3.X R97, R11, R103, R5, P0, !PT ;  /* 0x000000670b617210 */ /* 0x000fe400007fe405 */
[----:B------:R-:W-:Y:S01]  /*2190*/  LEA R8, P0, R102, UR4, 0x1 ;  /* 0x0000000466087c11 */ /* 0x000fe2000f8008ff */
[----:B------:R-:W-:-:S03]  /*21a0*/  IMAD.WIDE.U32 R96, R19, R104, R96 ;  /* 0x0000006813607225 */ /* 0x000fc600078e0060 */
[----:B------:R-:W-:Y:S02]  /*21b0*/  LEA.HI.X R9, R102, UR5, R9, 0x1, P0 ;  /* 0x0000000566097c11 */ /* 0x000fe400080f0c09 */
[----:B------:R-:W-:-:S04]  /*21c0*/  ISETP.GT.AND P0, PT, R2, 0x1, PT ;  /* 0x000000010200780c */ /* 0x000fc80003f04270 */
[----:B------:R-:W-:Y:S01]  /*21d0*/  ISETP.GT.AND P3, PT, R0, RZ, P0 ;  /* 0x000000ff0000720c */ /* 0x000fe20000764270 */
[----:B--2---:R-:W-:-:S04]  /*21e0*/  IMAD.U32 R4, R3, 0x10000, RZ ;  /* 0x0001000003047824 */ /* 0x004fc800078e00ff */
[----:B------:R-:W-:Y:S01]  /*21f0*/  FMUL R5, R4, R23 ;  /* 0x0000001704057220 */ /* 0x000fe20000400000 */
[----:B------:R-:W-:-:S03]  /*2200*/  LEA R4, P4, R96, R108, 0x1 ;  /* 0x0000006c60047211 */ /* 0x000fc600078808ff */
[----:B------:R-:W-:-:S05]  /*2210*/  FFMA R5, R24, R22, R5 ;  /* 0x0000001618057223 */ /* 0x000fca0000000005 */
[----:B------:R-:W-:Y:S01]  /*2220*/  F2FP.BF16.F32.PACK_AB R14, RZ, R5 ;  /* 0x00000005ff0e723e */ /* 0x000fe200000010ff */
[----:B------:R-:W-:-:S03]  /*2230*/  IMAD.IADD R5, R99, 0x1, R97 ;  /* 0x0000000163057824 */ /* 0x000fc600078e0261 */
[----:B------:R-:W-:Y:S01]  /*2240*/  PRMT R15, R14, 0x7610, R15 ;  /* 0x000076100e0f7816 */ /* 0x000fe2000000000f */
[----:B------:R-:W-:Y:S01]  /*2250*/  IMAD.SHL.U32 R14, R106, 0x8, RZ ;  /* 0x000000086a0e7824 */ /* 0x000fe200078e00ff */
[----:B------:R-:W-:-:S03]  /*2260*/  LEA.HI.X R5, R96, R109, R5, 0x1, P4 ;  /* 0x0000006d60057211 */ /* 0x000fc600020f0c05 */
[----:B------:R0:W-:Y:S02]  /*2270*/  @P1 STG.E.U16 desc[UR52][R8.64], R15 ;  /* 0x0000000f08001986 */ /* 0x0001e4000c101534 */
[----:B0-----:R-:W-:Y:S01]  /*2280*/  SHF.L.U64.HI R15, R106, 0x3, R107 ;  /* 0x000000036a0f7819 */ /* 0x001fe2000001026b */
[----:B------:R-:W-:Y:S06]  /*2290*/  @!P3 BRA `(.L_x_34) ;  /* 0x000000000004b947 */ /* 0x000fec0003800000 */
[----:B------:R0:W5:Y:S02]  /*22a0*/  LDG.E.LTC128B.U16 R3, desc[UR52][R4.64+0x2] ;  /* 0x0000023404037981 */ /* 0x000164000c1e1520 */
.L_x_34:
[----:B------:R-:W-:Y:S05]  /*22b0*/  BSYNC B1 ;  /* 0x0000000000017941 */ /* 0x000fea0003800000 */
.L_x_33:
[----:B-----5:R-:W-:Y:S01]  /*22c0*/  IMAD.U32 R18, R3, 0x10000, RZ ;  /* 0x0001000003127824 */ /* 0x020fe200078e00ff */
[----:B------:R-:W-:Y:S01]  /*22d0*/  ISETP.GT.AND P2, PT, R0, 0x8, P2 ;  /* 0x000000080000780c */ /* 0x000fe20001744270 */
[----:B------:R-:W-:-:S04]  /*22e0*/  IMAD.WIDE.U32 R14, R100, R106, R14 ;  /* 0x0000006a640e7225 */ /* 0x000fc800078e000e */
[----:B------:R-:W-:Y:S01]  /*22f0*/  FMUL R18, R18, R23 ;  /* 0x0000001712127220 */ /* 0x000fe20000400000 */
[----:B------:R-:W-:Y:S01]  /*2300*/  IMAD.IADD R103, R103, 0x1, R15 ;  /* 0x0000000167677824 */ /* 0x000fe200078e020f */
[----:B------:R-:W-:Y:S02]  /*2310*/  IADD3 R15, P1, R12, R14, RZ ;  /* 0x0000000e0c0f7210 */ /* 0x000fe40007f3e0ff */
[----:B------:R-:W-:-:S03]  /*2320*/  FFMA R18, R25, R22, R18 ;  /* 0x0000001619127223 */ /* 0x000fc60000000012 */
[----:B------:R-:W-:Y:S01]  /*2330*/  IMAD.X R24, R103, 0x1, R13, P1 ;  /* 0x0000000167187824 */ /* 0x000fe200008e060d */
[C---:B------:R-:W-:Y:S02]  /*2340*/  LEA R12, P1, R15.reuse, R108, 0x1 ;  /* 0x0000006c0f0c7211 */ /* 0x040fe400078208ff */
[----:B------:R-:W-:Y:S02]  /*2350*/  F2FP.BF16.F32.PACK_AB R18, RZ, R18 ;  /* 0x00000012ff12723e */ /* 0x000fe400000010ff */
[----:B------:R-:W-:Y:S02]  /*2360*/  LEA.HI.X R13, R15, R109, R24, 0x1, P1 ;  /* 0x0000006d0f0d7211 */ /* 0x000fe400008f0c18 */
[----:B------:R-:W-:Y:S02]  /*2370*/  PRMT R15, R18, 0x7610, R15 ;  /* 0x00007610120f7816 */ /* 0x000fe4000000000f */
[----:B------:R-:W-:-:S03]  /*2380*/  PRMT R18, R3, 0x7610, R18 ;  /* 0x0000761003127816 */ /* 0x000fc60000000012 */
[----:B------:R1:W-:Y:S04]  /*2390*/  @P3 STG.E.U16 desc[UR52][R8.64+0x2], R15 ;  /* 0x0000020f08003986 */ /* 0x0003e8000c101534 */
[----:B------:R-:W2:Y:S01]  /*23a0*/  @P2 LDG.E.LTC128B.U16 R18, desc[UR52][R12.64] ;  /* 0x000000340c122981 */ /* 0x000ea2000c1e1520 */
[----:B------:R-:W-:Y:S01]  /*23b0*/  IADD3 R14, P1, P3, R10, R14, R20 ;  /* 0x0000000e0a0e7210 */ /* 0x000fe20007b3e014 */
[----:B------:R-:W-:Y:S01]  /*23c0*/  BSSY B1, `(.L_x_35) ;  /* 0x0000011000017945 */ /* 0x000fe20003800000 */
[----:B------:R-:W-:Y:S02]  /*23d0*/  ISETP.GT.AND P0, PT, R0, 0x8, P0 ;  /* 0x000000080000780c */ /* 0x000fe40000704270 */
[----:B-1----:R-:W-:Y:S02]  /*23e0*/  IADD3.X R15, R11, R103, R21, P1, P3 ;  /* 0x000000670b0f7210 */ /* 0x002fe40000fe6415 */
[----:B------:R-:W-:Y:S01]  /*23f0*/  SHF.L.U64.HI R11, R6, 0x4, R7 ;  /* 0x00000004060b7819 */ /* 0x000fe20000010207 */
[----:B------:R-:W-:-:S04]  /*2400*/  IMAD.WIDE.U32 R14, R19, R104, R14 ;  /* 0x00000068130e7225 */ /* 0x000fc800078e000e */
[----:B------:R-:W-:Y:S02]  /*2410*/  IMAD.IADD R7, R99, 0x1, R15 ;  /* 0x0000000163077824 */ /* 0x000fe400078e020f */
[----:B--2---:R-:W-:-:S04]  /*2420*/  IMAD.U32 R10, R18, 0x10000, RZ ;  /* 0x00010000120a7824 */ /* 0x004fc800078e00ff */
[----:B------:R-:W-:Y:S01]  /*2430*/  FMUL R3, R10, R23 ;  /* 0x000000170a037220 */ /* 0x000fe20000400000 */
[----:B------:R-:W-:Y:S02]  /*2440*/  LEA R10, P1, R6, R8, 0x4 ;  /* 0x00000008060a7211 */ /* 0x000fe400078220ff */
[----:B------:R-:W-:Y:S01]  /*2450*/  LEA R6, P3, R14, R108, 0x1 ;  /* 0x0000006c0e067211 */ /* 0x000fe200078608ff */
[----:B------:R-:W-:Y:S02]  /*2460*/  FFMA R3, R26, R22, R3 ;  /* 0x000000161a037223 */ /* 0x000fe40000000003 */
[----:B------:R-:W-:Y:S01]  /*2470*/  IMAD.X R11, R11, 0x1, R9, P1 ;  /* 0x000000010b0b7824 */ /* 0x000fe200008e0609 */
[----:B------:R-:W-:Y:S02]  /*2480*/  LEA.HI.X R7, R14, R109, R7, 0x1, P3 ;  /* 0x0000006d0e077211 */ /* 0x000fe400018f0c07 */
[----:B------:R-:W-:-:S05]  /*2490*/  F2FP.BF16.F32.PACK_AB R3, RZ, R3 ;  /* 0x00000003ff03723e */ /* 0x000fca00000010ff */
[----:B------:R1:W-:Y:S01]  /*24a0*/  @P2 STG.E.U16 desc[UR52][R10.64], R3 ;  /* 0x000000030a002986 */ /* 0x0003e2000c101534 */
[----:B------:R-:W-:Y:S05]  /*24b0*/  @!P0 BRA `(.L_x_36) ;  /* 0x0000000000048947 */ /* 0x000fea0003800000 */
[----:B------:R2:W5:Y:S02]  /*24c0*/  LDG.E.LTC128B.U16 R18, desc[UR52][R6.64+0x2] ;  /* 0x0000023406127981 */ /* 0x000564000c1e1520 */
.L_x_36:
[----:B------:R-:W-:Y:S05]  /*24d0*/  BSYNC B1 ;  /* 0x0000000000017941 */ /* 0x000fea0003800000 */
.L_x_35:
[----:B-----5:R-:W-:Y:S01]  /*24e0*/  IMAD.U32 R12, R18, 0x10000, RZ ;  /* 0x00010000120c7824 */ /* 0x020fe200078e00ff */
[----:B------:R-:W-:Y:S01]  /*24f0*/  ISETP.GT.AND P1, PT, R2, 0x8, PT ;  /* 0x000000080200780c */ /* 0x000fe20003f24270 */
[----:B------:R-:W-:Y:S02]  /*2500*/  BSSY B1, `(.L_x_37) ;  /* 0x0000008000017945 */ /* 0x000fe40003800000 */
[----:B------:R-:W-:Y:S01]  /*2510*/  FMUL R12, R12, R23 ;  /* 0x000000170c0c7220 */ /* 0x000fe20000400000 */
[----:B------:R-:W-:-:S03]  /*2520*/  ISETP.GT.AND P2, PT, R0, RZ, P1 ;  /* 0x000000ff0000720c */ /* 0x000fc60000f44270 */
[----:B------:R-:W-:-:S05]  /*2530*/  FFMA R12, R27, R22, R12 ;  /* 0x000000161b0c7223 */ /* 0x000fca000000000c */
[----:B------:R-:W-:-:S05]  /*2540*/  F2FP.BF16.F32.PACK_AB R12, RZ, R12 ;  /* 0x0000000cff0c723e */ /* 0x000fca00000010ff */
[----:B------:R3:W-:Y:S01]  /*2550*/  @P0 STG.E.U16 desc[UR52][R10.64+0x2], R12 ;  /* 0x0000020c0a000986 */ /* 0x0007e2000c101534 */
[----:B------:R-:W-:Y:S05]  /*2560*/  @!P2 BRA `(.L_x_38) ;  /* 0x000000000004a947 */ /* 0x000fea0003800000 */
[----:B------:R4:W5:Y:S02]  /*2570*/  LDG.E.LTC128B.U16 R18, desc[UR52][R4.64+0x10] ;  /* 0x0000103404127981 */ /* 0x000964000c1e1520 */
.L_x_38:
[----:B------:R-:W-:Y:S05]  /*2580*/  BSYNC B1 ;  /* 0x0000000000017941 */ /* 0x000fea0003800000 */
.L_x_37:
[----:B---3-5:R-:W-:Y:S01]  /*2590*/  IMAD.U32 R12, R18, 0x10000, RZ ;  /* 0x00010000120c7824 */ /* 0x028fe200078e00ff */
[----:B------:R-:W-:Y:S01]  /*25a0*/  ISETP.GT.AND P0, PT, R2, 0x9, PT ;  /* 0x000000090200780c */ /* 0x000fe20003f04270 */
[----:B------:R-:W-:Y:S02]  /*25b0*/  BSSY B1, `(.L_x_39) ;  /* 0x0000008000017945 */ /* 0x000fe40003800000 */
[----:B-1----:R-:W-:Y:S01]  /*25c0*/  FMUL R3, R12, R23 ;  /* 0x000000170c037220 */ /* 0x002fe20000400000 */
[----:B------:R-:W-:-:S03]  /*25d0*/  ISETP.GT.AND P3, PT, R0, RZ, P0 ;  /* 0x000000ff0000720c */ /* 0x000fc60000764270 */
[----:B------:R-:W-:-:S05]  /*25e0*/  FFMA R3, R28, R22, R3 ;  /* 0x000000161c037223 */ /* 0x000fca0000000003 */
[----:B------:R-:W-:-:S05]  /*25f0*/  F2FP.BF16.F32.PACK_AB R3, RZ, R3 ;  /* 0x00000003ff03723e */ /* 0x000fca00000010ff */
[----:B------:R1:W-:Y:S01]  /*2600*/  @P2 STG.E.U16 desc[UR52][R8.64+0x10], R3 ;  /* 0x0000100308002986 */ /* 0x0003e2000c101534 */
[----:B------:R-:W-:Y:S05]  /*2610*/  @!P3 BRA `(.L_x_40) ;  /* 0x000000000004b947 */ /* 0x000fea0003800000 */
[----:B------:R3:W5:Y:S02]  /*2620*/  LDG.E.LTC128B.U16 R18, desc[UR52][R4.64+0x12] ;  /* 0x0000123404127981 */ /* 0x000764000c1e1520 */
.L_x_40:
[----:B------:R-:W-:Y:S05]  /*2630*/  BSYNC B1 ;  /* 0x0000000000017941 */ /* 0x000fea0003800000 */
.L_x_39:
[----:B-----5:R-:W-:Y:S01]  /*2640*/  IMAD.U32 R12, R18, 0x10000, RZ ;  /* 0x00010000120c7824 */ /* 0x020fe200078e00ff */
[----:B------:R-:W-:Y:S01]  /*2650*/  ISETP.GT.AND P1, PT, R0, 0x8, P1 ;  /* 0x000000080000780c */ /* 0x000fe20000f24270 */
[----:B------:R-:W-:Y:S02]  /*2660*/  BSSY B1, `(.L_x_41) ;  /* 0x0000007000017945 */ /* 0x000fe40003800000 */
[----:B------:R-:W-:-:S04]  /*2670*/  FMUL R12, R12, R23 ;  /* 0x000000170c0c7220 */ /* 0x000fc80000400000 */
[----:B------:R-:W-:-:S05]  /*2680*/  FFMA R12, R29, R22, R12 ;  /* 0x000000161d0c7223 */ /* 0x000fca000000000c */
[----:B------:R-:W-:-:S05]  /*2690*/  F2FP.BF16.F32.PACK_AB R12, RZ, R12 ;  /* 0x0000000cff0c723e */ /* 0x000fca00000010ff */
[----:B------:R0:W-:Y:S01]  /*26a0*/  @P3 STG.E.U16 desc[UR52][R8.64+0x12], R12 ;  /* 0x0000120c08003986 */ /* 0x0001e2000c101534 */
[----:B------:R-:W-:Y:S05]  /*26b0*/  @!P1 BRA `(.L_x_42) ;  /* 0x0000000000049947 */ /* 0x000fea0003800000 */
[----:B------:R0:W5:Y:S02]  /*26c0*/  LDG.E.LTC128B.U16 R18, desc[UR52][R6.64+0x10] ;  /* 0x0000103406127981 */ /* 0x000164000c1e1520 */
.L_x_42:
[----:B------:R-:W-:Y:S05]  /*26d0*/  BSYNC B1 ;  /* 0x0000000000017941 */ /* 0x000fea0003800000 */
.L_x_41:
[----:B0----5:R-:W-:Y:S01]  /*26e0*/  IMAD.U32 R12, R18, 0x10000, RZ ;  /* 0x00010000120c7824 */ /* 0x021fe200078e00ff */
[----:B------:R-:W-:Y:S01]  /*26f0*/  ISETP.GT.AND P0, PT, R0, 0x8, P0 ;  /* 0x000000080000780c */ /* 0x000fe20000704270 */
[----:B------:R-:W-:Y:S02]  /*2700*/  BSSY B1, `(.L_x_43) ;  /* 0x0000007000017945 */ /* 0x000fe40003800000 */
[----:B-1----:R-:W-:-:S04]  /*2710*/  FMUL R3, R12, R23 ;  /* 0x000000170c037220 */ /* 0x002fc80000400000 */
[----:B------:R-:W-:-:S05]  /*2720*/  FFMA R3, R30, R22, R3 ;  /* 0x000000161e037223 */ /* 0x000fca0000000003 */
[----:B------:R-:W-:-:S05]  /*2730*/  F2FP.BF16.F32.PACK_AB R3, RZ, R3 ;  /* 0x00000003ff03723e */ /* 0x000fca00000010ff */
[----:B------:R0:W-:Y:S01]  /*2740*/  @P1 STG.E.U16 desc[UR52][R10.64+0x10], R3 ;  /* 0x000010030a001986 */ /* 0x0001e2000c101534 */
[----:B------:R-:W-:Y:S05]  /*2750*/  @!P0 BRA `(.L_x_44) ;  /* 0x0000000000048947 */ /* 0x000fea0003800000 */
[----:B------:R1:W5:Y:S02]  /*2760*/  LDG.E.LTC128B.U16 R18, desc[UR52][R6.64+0x12] ;  /* 0x0000123406127981 */ /* 0x000364000c1e1520 */
.L_x_44:
[----:B------:R-:W-:Y:S05]  /*2770*/  BSYNC B1 ;  /* 0x0000000000017941 */ /* 0x000fea0003800000 */
.L_x_43:
        /* <DEDUP_REMOVED lines=10> */
.L_x_46:
[----:B------:R-:W-:Y:S05]  /*2820*/  BSYNC B1 ;  /* 0x0000000000017941 */ /* 0x000fea0003800000 */
.L_x_45:
[----:B0----5:R-:W-:Y:S01]  /*2830*/  IMAD.U32 R12, R18, 0x10000, RZ ;  /* 0x00010000120c7824 */ /* 0x021fe200078e00ff */
        /* <DEDUP_REMOVED lines=9> */
.L_x_48:
[----:B------:R-:W-:Y:S05]  /*28d0*/  BSYNC B1 ;  /* 0x0000000000017941 */ /* 0x000fea0003800000 */
.L_x_47:
        /* <DEDUP_REMOVED lines=9> */
.L_x_50:
[----:B------:R-:W-:Y:S05]  /*2970*/  BSYNC B1 ;  /* 0x0000000000017941 */ /* 0x000fea0003800000 */
.L_x_49:
[----:B0----5:R-:W-:Y:S01]  /*2980*/  IMAD.U32 R12, R18, 0x10000, RZ ;  /* 0x00010000120c7824 */ /* 0x021fe200078e00ff */
        /* <DEDUP_REMOVED lines=8> */
.L_x_52:
[----:B------:R-:W-:Y:S05]  /*2a10*/  BSYNC B1 ;  /* 0x0000000000017941 */ /* 0x000fea0003800000 */
.L_x_51:
        /* <DEDUP_REMOVED lines=10> */
.L_x_54:
[----:B------:R-:W-:Y:S05]  /*2ac0*/  BSYNC B1 ;  /* 0x0000000000017941 */ /* 0x000fea0003800000 */
.L_x_53:
        /* <DEDUP_REMOVED lines=10> */
.L_x_56:
[----:B------:R-:W-:Y:S05]  /*2b70*/  BSYNC B1 ;  /* 0x0000000000017941 */ /* 0x000fea0003800000 */
.L_x_55:
        /* <DEDUP_REMOVED lines=9> */
.L_x_58:
[----:B------:R-:W-:Y:S05]  /*2c10*/  BSYNC B1 ;  /* 0x0000000000017941 */ /* 0x000fea0003800000 */
.L_x_57:
        /* <DEDUP_REMOVED lines=9> */
.L_x_60:
[----:B------:R-:W-:Y:S05]  /*2cb0*/  BSYNC B1 ;  /* 0x0000000000017941 */ /* 0x000fea0003800000 */
.L_x_59:
        /* <DEDUP_REMOVED lines=10> */
.L_x_62:
[----:B------:R-:W-:Y:S05]  /*2d60*/  BSYNC B1 ;  /* 0x0000000000017941 */ /* 0x000fea0003800000 */
.L_x_61:
        /* <DEDUP_REMOVED lines=10> */
.L_x_64:
[----:B------:R-:W-:Y:S05]  /*2e10*/  BSYNC B1 ;  /* 0x0000000000017941 */ /* 0x000fea0003800000 */
.L_x_63:
        /* <DEDUP_REMOVED lines=9> */
.L_x_66:
[----:B------:R-:W-:Y:S05]  /*2eb0*/  BSYNC B1 ;  /* 0x0000000000017941 */ /* 0x000fea0003800000 */
.L_x_65:
        /* <DEDUP_REMOVED lines=9> */
.L_x_68:
[----:B------:R-:W-:Y:S05]  /*2f50*/  BSYNC B1 ;  /* 0x0000000000017941 */ /* 0x000fea0003800000 */
.L_x_67:
        /* <DEDUP_REMOVED lines=10> */
.L_x_70:
[----:B------:R-:W-:Y:S05]  /*3000*/  BSYNC B1 ;  /* 0x0000000000017941 */ /* 0x000fea0003800000 */
.L_x_69:
        /* <DEDUP_REMOVED lines=10> */
.L_x_72:
[----:B------:R-:W-:Y:S05]  /*30b0*/  BSYNC B1 ;  /* 0x0000000000017941 */ /* 0x000fea0003800000 */
.L_x_71:
        /* <DEDUP_REMOVED lines=9> */
.L_x_74:
[----:B------:R-:W-:Y:S05]  /*3150*/  BSYNC B1 ;  /* 0x0000000000017941 */ /* 0x000fea0003800000 */
.L_x_73:
        /* <DEDUP_REMOVED lines=9> */
.L_x_76:
[----:B------:R-:W-:Y:S05]  /*31f0*/  BSYNC B1 ;  /* 0x0000000000017941 */ /* 0x000fea0003800000 */
.L_x_75:
        /* <DEDUP_REMOVED lines=10> */
.L_x_78:
[----:B------:R-:W-:Y:S05]  /*32a0*/  BSYNC B1 ;  /* 0x0000000000017941 */ /* 0x000fea0003800000 */
.L_x_77:
        /* <DEDUP_REMOVED lines=10> */
.L_x_80:
[----:B------:R-:W-:Y:S05]  /*3350*/  BSYNC B1 ;  /* 0x0000000000017941 */ /* 0x000fea0003800000 */
.L_x_79:
        /* <DEDUP_REMOVED lines=9> */
.L_x_82:
[----:B------:R-:W-:Y:S05]  /*33f0*/  BSYNC B1 ;  /* 0x0000000000017941 */ /* 0x000fea0003800000 */
.L_x_81:
        /* <DEDUP_REMOVED lines=9> */
.L_x_84:
[----:B------:R-:W-:Y:S05]  /*3490*/  BSYNC B1 ;  /* 0x0000000000017941 */ /* 0x000fea0003800000 */
.L_x_83:
        /* <DEDUP_REMOVED lines=10> */
.L_x_86:
[----:B------:R-:W-:Y:S05]  /*3540*/  BSYNC B1 ;  /* 0x0000000000017941 */ /* 0x000fea0003800000 */
.L_x_85:
        /* <DEDUP_REMOVED lines=10> */
.L_x_88:
[----:B------:R-:W-:Y:S05]  /*35f0*/  BSYNC B1 ;  /* 0x0000000000017941 */ /* 0x000fea0003800000 */
.L_x_87:
        /* <DEDUP_REMOVED lines=9> */
.L_x_90:
[----:B------:R-:W-:Y:S05]  /*3690*/  BSYNC B1 ;  /* 0x0000000000017941 */ /* 0x000fea0003800000 */
.L_x_89:
        /* <DEDUP_REMOVED lines=9> */
.L_x_92:
[----:B------:R-:W-:Y:S05]  /*3730*/  BSYNC B1 ;  /* 0x0000000000017941 */ /* 0x000fea0003800000 */
.L_x_91:
        /* <DEDUP_REMOVED lines=10> */
.L_x_94:
[----:B------:R-:W-:Y:S05]  /*37e0*/  BSYNC B1 ;  /* 0x0000000000017941 */ /* 0x000fea0003800000 */
.L_x_93:
        /* <DEDUP_REMOVED lines=10> */
.L_x_96:
[----:B------:R-:W-:Y:S05]  /*3890*/  BSYNC B1 ;  /* 0x0000000000017941 */ /* 0x000fea0003800000 */
.L_x_95:
        /* <DEDUP_REMOVED lines=9> */
.L_x_98:
[----:B------:R-:W-:Y:S05]  /*3930*/  BSYNC B1 ;  /* 0x0000000000017941 */ /* 0x000fea0003800000 */
.L_x_97:
        /* <DEDUP_REMOVED lines=9> */
.L_x_100:
[----:B------:R-:W-:Y:S05]  /*39d0*/  BSYNC B1 ;  /* 0x0000000000017941 */ /* 0x000fea0003800000 */
.L_x_99:
        /* <DEDUP_REMOVED lines=10> */
.L_x_102:
[----:B------:R-:W-:Y:S05]  /*3a80*/  BSYNC B1 ;  /* 0x0000000000017941 */ /* 0x000fea0003800000 */
.L_x_101:
        /* <DEDUP_REMOVED lines=10> */
.L_x_104:
[----:B------:R-:W-:Y:S05]  /*3b30*/  BSYNC B1 ;  /* 0x0000000000017941 */ /* 0x000fea0003800000 */
.L_x_103:
        /* <DEDUP_REMOVED lines=9> */
.L_x_106:
[----:B------:R-:W-:Y:S05]  /*3bd0*/  BSYNC B1 ;  /* 0x0000000000017941 */ /* 0x000fea0003800000 */
.L_x_105:
        /* <DEDUP_REMOVED lines=9> */
.L_x_108:
[----:B------:R-:W-:Y:S05]  /*3c70*/  BSYNC B1 ;  /* 0x0000000000017941 */ /* 0x000fea0003800000 */
.L_x_107:
        /* <DEDUP_REMOVED lines=10> */
.L_x_110:
[----:B------:R-:W-:Y:S05]  /*3d20*/  BSYNC B1 ;  /* 0x0000000000017941 */ /* 0x000fea0003800000 */
.L_x_109:
        /* <DEDUP_REMOVED lines=10> */
.L_x_112:
[----:B------:R-:W-:Y:S05]  /*3dd0*/  BSYNC B1 ;  /* 0x0000000000017941 */ /* 0x000fea0003800000 */
.L_x_111:
        /* <DEDUP_REMOVED lines=9> */
.L_x_114:
[----:B------:R-:W-:Y:S05]  /*3e70*/  BSYNC B1 ;  /* 0x0000000000017941 */ /* 0x000fea0003800000 */
.L_x_113:
        /* <DEDUP_REMOVED lines=9> */
.L_x_116:
[----:B------:R-:W-:Y:S05]  /*3f10*/  BSYNC B1 ;  /* 0x0000000000017941 */ /* 0x000fea0003800000 */
.L_x_115:
        /* <DEDUP_REMOVED lines=10> */
.L_x_118:
[----:B------:R-:W-:Y:S05]  /*3fc0*/  BSYNC B1 ;  /* 0x0000000000017941 */ /* 0x000fea0003800000 */
.L_x_117:
        /* <DEDUP_REMOVED lines=10> */
.L_x_120:
[----:B------:R-:W-:Y:S05]  /*4070*/  BSYNC B1 ;  /* 0x0000000000017941 */ /* 0x000fea0003800000 */
.L_x_119:
        /* <DEDUP_REMOVED lines=9> */
.L_x_122:
[----:B------:R-:W-:Y:S05]  /*4110*/  BSYNC B1 ;  /* 0x0000000000017941 */ /* 0x000fea0003800000 */
.L_x_121:
        /* <DEDUP_REMOVED lines=9> */
.L_x_124:
[----:B------:R-:W-:Y:S05]  /*41b0*/  BSYNC B1 ;  /* 0x0000000000017941 */ /* 0x000fea0003800000 */
.L_x_123:
        /* <DEDUP_REMOVED lines=10> */
.L_x_126:
[----:B------:R-:W-:Y:S05]  /*4260*/  BSYNC B1 ;  /* 0x0000000000017941 */ /* 0x000fea0003800000 */
.L_x_125:
        /* <DEDUP_REMOVED lines=10> */
.L_x_128:
[----:B------:R-:W-:Y:S05]  /*4310*/  BSYNC B1 ;  /* 0x0000000000017941 */ /* 0x000fea0003800000 */
.L_x_127:
        /* <DEDUP_REMOVED lines=9> */
.L_x_130:
[----:B------:R-:W-:Y:S05]  /*43b0*/  BSYNC B1 ;  /* 0x0000000000017941 */ /* 0x000fea0003800000 */
.L_x_129:
        /* <DEDUP_REMOVED lines=9> */
.L_x_132:
[----:B------:R-:W-:Y:S05]  /*4450*/  BSYNC B1 ;  /* 0x0000000000017941 */ /* 0x000fea0003800000 */
.L_x_131:
        /* <DEDUP_REMOVED lines=10> */
.L_x_134:
[----:B------:R-:W-:Y:S05]  /*4500*/  BSYNC B1 ;  /* 0x0000000000017941 */ /* 0x000fea0003800000 */
.L_x_133:
        /* <DEDUP_REMOVED lines=10> */
.L_x_136:
[----:B------:R-:W-:Y:S05]  /*45b0*/  BSYNC B1 ;  /* 0x0000000000017941 */ /* 0x000fea0003800000 */
.L_x_135:
        /* <DEDUP_REMOVED lines=9> */
.L_x_138:
[----:B------:R-:W-:Y:S05]  /*4650*/  BSYNC B1 ;  /* 0x0000000000017941 */ /* 0x000fea0003800000 */
.L_x_137:
        /* <DEDUP_REMOVED lines=9> */
.L_x_140:
[----:B------:R-:W-:Y:S05]  /*46f0*/  BSYNC B1 ;  /* 0x0000000000017941 */ /* 0x000fea0003800000 */
.L_x_139:
        /* <DEDUP_REMOVED lines=10> */
.L_x_142:
[----:B------:R-:W-:Y:S05]  /*47a0*/  BSYNC B1 ;  /* 0x0000000000017941 */ /* 0x000fea0003800000 */
.L_x_141:
        /* <DEDUP_REMOVED lines=10> */
.L_x_144:
[----:B------:R-:W-:Y:S05]  /*4850*/  BSYNC B1 ;  /* 0x0000000000017941 */ /* 0x000fea0003800000 */
.L_x_143:
        /* <DEDUP_REMOVED lines=9> */
.L_x_146:
[----:B------:R-:W-:Y:S05]  /*48f0*/  BSYNC B1 ;  /* 0x0000000000017941 */ /* 0x000fea0003800000 */
.L_x_145:
        /* <DEDUP_REMOVED lines=9> */
.L_x_148:
[----:B------:R-:W-:Y:S05]  /*4990*/  BSYNC B1 ;  /* 0x0000000000017941 */ /* 0x000fea0003800000 */
.L_x_147:
        /* <DEDUP_REMOVED lines=10> */
.L_x_150:
[----:B------:R-:W-:Y:S05]  /*4a40*/  BSYNC B1 ;  /* 0x0000000000017941 */ /* 0x000fea0003800000 */
.L_x_149:
[----:B0----5:R-:W-:Y:S01]  /*4a50*/  IMAD.U32 R12, R18, 0x10000, RZ ;  /* 0x00010000120c7824 */ /* 0x021fe200078e00ff */
[----:B------:R-:W-:Y:S01]  /*4a60*/  ISETP.GT.AND P0, PT, R2, 0x79, PT ;  /* 0x000000790200780c */ /* 0x000fe20003f04270 */
[----:B------:R-:W-:Y:S01]  /*4a70*/  @P2 IMAD.MOV.U32 R2, RZ, RZ, R8 ;  /* 0x000000ffff022224 */ /* 0x000fe200078e0008 */
[----:B------:R-:W-:Y:S01]  /*4a80*/  BSSY B1, `(.L_x_151) ;  /* 0x000000a000017945 */ /* 0x000fe20003800000 */
[----:B------:R-:W-:Y:S01]  /*4a90*/  FMUL R3, R12, R23 ;  /* 0x000000170c037220 */ /* 0x000fe20000400000 */
[----:B------:R-:W-:-:S03]  /*4aa0*/  ISETP.GT.AND P3, PT, R0, RZ, P0 ;  /* 0x000000ff0000720c */ /* 0x000fc60000764270 */
[----:B------:R-:W-:-:S05]  /*4ab0*/  FFMA R3, R84, R22, R3 ;  /* 0x0000001654037223 */ /* 0x000fca0000000003 */
[----:B------:R-:W-:-:S04]  /*4ac0*/  F2FP.BF16.F32.PACK_AB R3, RZ, R3 ;  /* 0x00000003ff03723e */ /* 0x000fc800000010ff */
[----:B------:R-:W-:Y:S01]  /*4ad0*/  PRMT R12, R3, 0x7610, R12 ;  /* 0x00007610030c7816 */ /* 0x000fe2000000000c */
[----:B------:R-:W-:-:S05]  /*4ae0*/  @P2 IMAD.MOV.U32 R3, RZ, RZ, R9 ;  /* 0x000000ffff032224 */ /* 0x000fca00078e0009 */
[----:B------:R0:W-:Y:S01]  /*4af0*/  @P2 STG.E.U16 desc[UR52][R2.64+0xf0], R12 ;  /* 0x0000f00c02002986 */ /* 0x0001e2000c101534 */
[----:B------:R-:W-:Y:S05]  /*4b00*/  @!P3 BRA `(.L_x_152) ;  /* 0x000000000004b947 */ /* 0x000fea0003800000 */
[----:B------:R0:W5:Y:S02]  /*4b10*/  LDG.E.LTC128B.U16 R18, desc[UR52][R4.64+0xf2] ;  /* 0x0000f23404127981 */ /* 0x000164000c1e1520 */
.L_x_152:
[----:B------:R-:W-:Y:S05]  /*4b20*/  BSYNC B1 ;  /* 0x0000000000017941 */ /* 0x000fea0003800000 */
.L_x_151:
        /* <DEDUP_REMOVED lines=9> */
.L_x_154:
[----:B------:R-:W-:Y:S05]  /*4bc0*/  BSYNC B1 ;  /* 0x0000000000017941 */ /* 0x000fea0003800000 */
.L_x_153:
[----:B0----5:R-:W-:Y:S01]  /*4bd0*/  IMAD.U32 R2, R18, 0x10000, RZ ;  /* 0x0001000012027824 */ /* 0x021fe200078e00ff */
[----:B------:R-:W-:Y:S01]  /*4be0*/  ISETP.GT.AND P0, PT, R0, 0x8, P0 ;  /* 0x000000080000780c */ /* 0x000fe20000704270 */
[----:B------:R-:W-:Y:S02]  /*4bf0*/  BSSY B1, `(.L_x_155) ;  /* 0x000000a000017945 */ /* 0x000fe40003800000 */
[----:B------:R-:W-:Y:S01]  /*4c00*/  FMUL R3, R2, R23 ;  /* 0x0000001702037220 */ /* 0x000fe20000400000 */
[----:B------:R-:W-:-:S03]  /*4c10*/  @P1 IMAD.MOV.U32 R2, RZ, RZ, R10 ;  /* 0x000000ffff021224 */ /* 0x000fc600078e000a */
[----:B------:R-:W-:-:S05]  /*4c20*/  FFMA R3, R86, R22, R3 ;  /* 0x0000001656037223 */ /* 0x000fca0000000003 */
[----:B------:R-:W-:-:S04]  /*4c30*/  F2FP.BF16.F32.PACK_AB R3, RZ, R3 ;  /* 0x00000003ff03723e */ /* 0x000fc800000010ff */
[----:B---34-:R-:W-:Y:S01]  /*4c40*/  PRMT R4, R3, 0x7610, R4 ;  /* 0x0000761003047816 */ /* 0x018fe20000000004 */
[----:B------:R-:W-:-:S05]  /*4c50*/  @P1 IMAD.MOV.U32 R3, RZ, RZ, R11 ;  /* 0x000000ffff031224 */ /* 0x000fca00078e000b */
[----:B------:R0:W-:Y:S01]  /*4c60*/  @P1 STG.E.U16 desc[UR52][R2.64+0xf0], R4 ;  /* 0x0000f00402001986 */ /* 0x0001e2000c101534 */
[----:B------:R-:W-:Y:S05]  /*4c70*/  @!P0 BRA `(.L_x_156) ;  /* 0x0000000000048947 */ /* 0x000fea0003800000 */
[----:B------:R3:W5:Y:S02]  /*4c80*/  LDG.E.LTC128B.U16 R18, desc[UR52][R6.64+0xf2] ;  /* 0x0000f23406127981 */ /* 0x000764000c1e1520 */
.L_x_156:
[----:B------:R-:W-:Y:S05]  /*4c90*/  BSYNC B1 ;  /* 0x0000000000017941 */ /* 0x000fea0003800000 */
.L_x_155:
[----:B------:R-:W-:Y:S05]  /*4ca0*/  @!P0 BRA `(.L_x_157) ;  /* 0x0000001000f08947 */ /* 0x000fea0003800000 */
[----:B-----5:R-:W-:-:S04]  /*4cb0*/  IMAD.U32 R18, R18, 0x10000, RZ ;  /* 0x0001000012127824 */ /* 0x020fc800078e00ff */
[----:B------:R-:W-:-:S04]  /*4cc0*/  FMUL R18, R18, R23 ;  /* 0x0000001712127220 */ /* 0x000fc80000400000 */
[----:B------:R-:W-:-:S05]  /*4cd0*/  FFMA R18, R87, R22, R18 ;  /* 0x0000001657127223 */ /* 0x000fca0000000012 */
[----:B------:R-:W-:-:S05]  /*4ce0*/  F2FP.BF16.F32.PACK_AB R18, RZ, R18 ;  /* 0x00000012ff12723e */ /* 0x000fca00000010ff */
[----:B------:R4:W-:Y:S01]  /*4cf0*/  STG.E.U16 desc[UR52][R10.64+0xf2], R18 ;  /* 0x0000f2120a007986 */ /* 0x0009e2000c101534 */
[----:B------:R-:W-:Y:S05]  /*4d00*/  BRA `(.L_x_157) ;  /* 0x0000001000d87947 */ /* 0x000fea0003800000 */
.L_x_32:
[----:B------:R-:W-:Y:S01]  /*4d10*/  ISETP.GT.AND P0, PT, R2, 0x1, PT ;  /* 0x000000010200780c */ /* 0x000fe20003f04270 */
[----:B------:R-:W-:Y:S01]  /*4d20*/  ULDC.64 UR4, c[0x0][0x5c0] ;  /* 0x0001700000047ab9 */ /* 0x000fe20000000a00 */
[-C--:B------:R-:W-:Y:S01]  /*4d30*/  FMUL R24, R24, R22.reuse ;  /* 0x0000001618187220 */ /* 0x080fe20000400000 */
[-C--:B------:R-:W-:Y:S01]  /*4d40*/  FMUL R25, R25, R22.reuse ;  /* 0x0000001619197220 */ /* 0x080fe20000400000 */
[----:B------:R-:W-:Y:S01]  /*4d50*/  ISETP.GT.AND P3, PT, R0, RZ, P0 ;  /* 0x000000ff0000720c */ /* 0x000fe20000764270 */
[-C--:B------:R-:W-:Y:S01]  /*4d60*/  FMUL R26, R26, R22.reuse ;  /* 0x000000161a1a7220 */ /* 0x080fe20000400000 */
[----:B------:R-:W-:Y:S01]  /*4d70*/  LEA R4, P4, R102, UR4, 0x1 ;  /* 0x0000000466047c11 */ /* 0x000fe2000f8808ff */
[----:B------:R-:W-:Y:S01]  /*4d80*/  FMUL R27, R27, R22 ;  /* 0x000000161b1b7220 */ /* 0x000fe20000400000 */
[----:B------:R-:W-:Y:S01]  /*4d90*/  F2FP.BF16.F32.PACK_AB R24, RZ, R24 ;  /* 0x00000018ff18723e */ /* 0x000fe200000010ff */
[-C--:B------:R-:W-:Y:S01]  /*4da0*/  FMUL R28, R28, R22.reuse ;  /* 0x000000161c1c7220 */ /* 0x080fe20000400000 */
[----:B------:R-:W-:Y:S01]  /*4db0*/  LEA.HI.X R5, R102, UR5, R9, 0x1, P4 ;  /* 0x0000000566057c11 */ /* 0x000fe2000a0f0c09 */
[-C--:B------:R-:W-:Y:S01]  /*4dc0*/  FMUL R29, R29, R22.reuse ;  /* 0x000000161d1d7220 */ /* 0x080fe20000400000 */
[----:B------:R-:W-:Y:S01]  /*4dd0*/  F2FP.BF16.F32.PACK_AB R25, RZ, R25 ;  /* 0x00000019ff19723e */ /* 0x000fe200000010ff */
[----:B------:R-:W-:Y:S01]  /*4de0*/  FMUL R30, R30, R22 ;  /* 0x000000161e1e7220 */ /* 0x000fe20000400000 */
[C---:B------:R-:W-:Y:S01]  /*4df0*/  SHF.L.U64.HI R7, R6.reuse, 0x4, R7 ;  /* 0x0000000406077819 */ /* 0x040fe20000010207 */
[----:B------:R-:W-:Y:S01]  /*4e00*/  @P1 STG.E.U16 desc[UR52][R4.64], R24 ;  /* 0x0000001804001986 */ /* 0x000fe2000c101534 */
[----:B------:R-:W-:Y:S01]  /*4e10*/  LEA R6, P4, R6, R4, 0x4 ;  /* 0x0000000406067211 */ /* 0x000fe200078820ff */
[-C--:B------:R-:W-:Y:S01]  /*4e20*/  FMUL R31, R31, R22.reuse ;  /* 0x000000161f1f7220 */ /* 0x080fe20000400000 */
[----:B------:R-:W-:Y:S01]  /*4e30*/  ISETP.GT.AND P2, PT, R0, 0x8, P2 ;  /* 0x000000080000780c */ /* 0x000fe20001744270 */
[----:B------:R-:W-:Y:S01]  /*4e40*/  @P3 STG.E.U16 desc[UR52][R4.64+0x2], R25 ;  /* 0x0000021904003986 */ /* 0x000fe2000c101534 */
[----:B------:R-:W-:Y:S01]  /*4e50*/  ISETP.GT.AND P1, PT, R2, 0x8, PT ;  /* 0x000000080200780c */ /* 0x000fe20003f24270 */
[----:B------:R-:W-:Y:S01]  /*4e60*/  IMAD.X R7, R7, 0x1, R5, P4 ;  /* 0x0000000107077824 */ /* 0x000fe200020e0605 */
[----:B------:R-:W-:Y:S01]  /*4e70*/  ISETP.GT.AND P3, PT, R0, 0x8, P0 ;  /* 0x000000080000780c */ /* 0x000fe20000764270 */
[-C--:B------:R-:W-:Y:S01]  /*4e80*/  FMUL R32, R32, R22.reuse ;  /* 0x0000001620207220 */ /* 0x080fe20000400000 */
[----:B------:R-:W-:Y:S01]  /*4e90*/  ISETP.GT.AND P0, PT, R2, 0x9, PT ;  /* 0x000000090200780c */ /* 0x000fe20003f04270 */
[-C--:B------:R-:W-:Y:S01]  /*4ea0*/  FMUL R33, R33, R22.reuse ;  /* 0x0000001621217220 */ /* 0x080fe20000400000 */
[----:B------:R-:W-:Y:S01]  /*4eb0*/  ISETP.GT.AND P5, PT, R0, RZ, P1 ;  /* 0x000000ff0000720c */ /* 0x000fe20000fa4270 */
[-C--:B------:R-:W-:Y:S01]  /*4ec0*/  FMUL R34, R34, R22.reuse ;  /* 0x0000001622227220 */ /* 0x080fe20000400000 */
[----:B------:R-:W-:Y:S01]  /*4ed0*/  ISETP.GT.AND P4, PT, R0, RZ, P0 ;  /* 0x000000ff0000720c */ /* 0x000fe20000784270 */
[----:B------:R-:W-:Y:S01]  /*4ee0*/  FMUL R35, R35, R22 ;  /* 0x0000001623237220 */ /* 0x000fe20000400000 */
[----:B------:R-:W-:Y:S01]  /*4ef0*/  F2FP.BF16.F32.PACK_AB R26, RZ, R26 ;  /* 0x0000001aff1a723e */ /* 0x000fe200000010ff */
[-C--:B------:R-:W-:Y:S01]  /*4f00*/  FMUL R36, R36, R22.reuse ;  /* 0x0000001624247220 */ /* 0x080fe20000400000 */
[----:B------:R-:W-:Y:S01]  /*4f10*/  F2FP.BF16.F32.PACK_AB R27, RZ, R27 ;  /* 0x0000001bff1b723e */ /* 0x000fe200000010ff */
[----:B------:R-:W-:Y:S01]  /*4f20*/  FMUL R37, R37, R22 ;  /* 0x0000001625257220 */ /* 0x000fe20000400000 */
[----:B------:R-:W-:Y:S01]  /*4f30*/  F2FP.BF16.F32.PACK_AB R28, RZ, R28 ;  /* 0x0000001cff1c723e */ /* 0x000fe200000010ff */
[----:B------:R-:W-:Y:S01]  /*4f40*/  @P2 STG.E.U16 desc[UR52][R6.64], R26 ;  /* 0x0000001a06002986 */ /* 0x000fe2000c101534 */
[----:B------:R-:W-:Y:S01]  /*4f50*/  F2FP.BF16.F32.PACK_AB R29, RZ, R29 ;  /* 0x0000001dff1d723e */ /* 0x000fe200000010ff */
[-C--:B------:R-:W-:Y:S01]  /*4f60*/  FMUL R38, R38, R22.reuse ;  /* 0x0000001626267220 */ /* 0x080fe20000400000 */
[----:B------:R-:W-:Y:S01]  /*4f70*/  ISETP.GT.AND P1, PT, R0, 0x8, P1 ;  /* 0x000000080000780c */ /* 0x000fe20000f24270 */
[----:B------:R-:W-:Y:S01]  /*4f80*/  @P3 STG.E.U16 desc[UR52][R6.64+0x2], R27 ;  /* 0x0000021b06003986 */ /* 0x000fe2000c101534 */
[----:B------:R-:W-:Y:S01]  /*4f90*/  ISETP.GT.AND P3, PT, R2, 0x10, PT ;  /* 0x000000100200780c */ /* 0x000fe20003f64270 */
[-C--:B------:R-:W-:Y:S01]  /*4fa0*/  FMUL R39, R39, R22.reuse ;  /* 0x0000001627277220 */ /* 0x080fe20000400000 */
[----:B------:R-:W-:Y:S01]  /*4fb0*/  ISETP.GT.AND P2, PT, R0, 0x8, P0 ;  /* 0x000000080000780c */ /* 0x000fe20000744270 */
[----:B------:R-:W-:Y:S01]  /*4fc0*/  @P5 STG.E.U16 desc[UR52][R4.64+0x10], R28 ;  /* 0x0000101c04005986 */ /* 0x000fe2000c101534 */
[----:B------:R-:W-:Y:S01]  /*4fd0*/  ISETP.GT.AND P0, PT, R2, 0x11, PT ;  /* 0x000000110200780c */ /* 0x000fe20003f04270 */
[----:B------:R-:W-:Y:S01]  /*4fe0*/  FMUL R40, R40, R22 ;  /* 0x0000001628287220 */ /* 0x000fe20000400000 */
[----:B------:R-:W-:Y:S01]  /*4ff0*/  F2FP.BF16.F32.PACK_AB R30, RZ, R30 ;  /* 0x0000001eff1e723e */ /* 0x000fe200000010ff */
[----:B------:R-:W-:Y:S01]  /*5000*/  @P4 STG.E.U16 desc[UR52][R4.64+0x12], R29 ;  /* 0x0000121d04004986 */ /* 0x000fe2000c101534 */
[C---:B------:R-:W-:Y:S01]  /*5010*/  ISETP.GT.AND P4, PT, R0.reuse, RZ, P3 ;  /* 0x000000ff0000720c */ /* 0x040fe20001f84270 */
[-C--:B------:R-:W-:Y:S01]  /*5020*/  FMUL R41, R41, R22.reuse ;  /* 0x0000001629297220 */ /* 0x080fe20000400000 */
[----:B------:R-:W-:Y:S01]  /*5030*/  ISETP.GT.AND P5, PT, R0, RZ, P0 ;  /* 0x000000ff0000720c */ /* 0x000fe200007a4270 */
[----:B------:R-:W-:Y:S01]  /*5040*/  @P1 STG.E.U16 desc[UR52][R6.64+0x10], R30 ;  /* 0x0000101e06001986 */ /* 0x000fe2000c101534 */
[----:B------:R-:W-:Y:S01]  /*5050*/  F2FP.BF16.F32.PACK_AB R31, RZ, R31 ;  /* 0x0000001fff1f723e */ /* 0x000fe200000010ff */
[----:B------:R-:W-:Y:S01]  /*5060*/  FMUL R42, R42, R22 ;  /* 0x000000162a2a7220 */ /* 0x000fe20000400000 */
[----:B------:R-:W-:Y:S01]  /*5070*/  F2FP.BF16.F32.PACK_AB R32, RZ, R32 ;  /* 0x00000020ff20723e */ /* 0x000fe200000010ff */
[-C--:B------:R-:W-:Y:S01]  /*5080*/  FMUL R43, R43, R22.reuse ;  /* 0x000000162b2b7220 */ /* 0x080fe20000400000 */
[----:B------:R-:W-:Y:S01]  /*5090*/  ISETP.GT.AND P1, PT, R0, 0x8, P3 ;  /* 0x000000080000780c */ /* 0x000fe20001f24270 */
[----:B------:R-:W-:Y:S01]  /*50a0*/  @P2 STG.E.U16 desc[UR52][R6.64+0x12], R31 ;  /* 0x0000121f06002986 */ /* 0x000fe2000c101534 */
[----:B------:R-:W-:Y:S01]  /*50b0*/  F2FP.BF16.F32.PACK_AB R33, RZ, R33 ;  /* 0x00000021ff21723e */ /* 0x000fe200000010ff */
[-C--:B------:R-:W-:Y:S01]  /*50c0*/  FMUL R44, R44, R22.reuse ;  /* 0x000000162c2c7220 */ /* 0x080fe20000400000 */
[----:B------:R-:W-:Y:S01]  /*50d0*/  ISETP.GT.AND P3, PT, R2, 0x18, PT ;  /* 0x000000180200780c */ /* 0x000fe20003f64270 */
[----:B------:R-:W-:Y:S01]  /*50e0*/  @P4 STG.E.U16 desc[UR52][R4.64+0x20], R32 ;  /* 0x0000202004004986 */ /* 0x000fe2000c101534 */
[----:B------:R-:W-:Y:S01]  /*50f0*/  ISETP.GT.AND P2, PT, R0, 0x8, P0 ;  /* 0x000000080000780c */ /* 0x000fe20000744270 */
[-C--:B------:R-:W-:Y:S01]  /*5100*/  FMUL R45, R45, R22.reuse ;  /* 0x000000162d2d7220 */ /* 0x080fe20000400000 */
[----:B------:R-:W-:Y:S01]  /*5110*/  ISETP.GT.AND P0, PT, R2, 0x19, PT ;  /* 0x000000190200780c */ /* 0x000fe20003f04270 */
[----:B------:R-:W-:Y:S01]  /*5120*/  @P5 STG.E.U16 desc[UR52][R4.64+0x22], R33 ;  /* 0x0000222104005986 */ /* 0x000fe2000c101534 */
[----:B------:R-:W-:Y:S01]  /*5130*/  ISETP.GT.AND P4, PT, R0, RZ, P3 ;  /* 0x000000ff0000720c */ /* 0x000fe20001f84270 */
[----:B------:R-:W-:Y:S01]  /*5140*/  FMUL R46, R46, R22 ;  /* 0x000000162e2e7220 */ /* 0x000fe20000400000 */
[----:B------:R-:W-:Y:S01]  /*5150*/  F2FP.BF16.F32.PACK_AB R34, RZ, R34 ;  /* 0x00000022ff22723e */ /* 0x000fe200000010ff */
[-C--:B------:R-:W-:Y:S01]  /*5160*/  FMUL R47, R47, R22.reuse ;  /* 0x000000162f2f7220 */ /* 0x080fe20000400000 */
[----:B------:R-:W-:Y:S01]  /*5170*/  ISETP.GT.AND P5, PT, R0, RZ, P0 ;  /* 0x000000ff0000720c */ /* 0x000fe200007a4270 */
[----:B------:R-:W-:Y:S01]  /*5180*/  FMUL R48, R48, R22 ;  /* 0x0000001630307220 */ /* 0x000fe20000400000 */
[----:B------:R-:W-:Y:S01]  /*5190*/  F2FP.BF16.F32.PACK_AB R35, RZ, R35 ;  /* 0x00000023ff23723e */ /* 0x000fe200000010ff */
[----:B------:R-:W-:Y:S01]  /*51a0*/  @P1 STG.E.U16 desc[UR52][R6.64+0x20], R34 ;  /* 0x0000202206001986 */ /* 0x000fe2000c101534 */
        /* <DEDUP_REMOVED lines=129> */
[----:B------:R-:W-:Y:S01]  /*59c0*/  FMUL R87, R87, R22 ;  /* 0x0000001657577220 */ /* 0x000fe20000400000 */
[----:B------:R-:W-:Y:S01]  /*59d0*/  ISETP.GT.AND P0, PT, R2, 0x51, PT ;  /* 0x000000510200780c */ /* 0x000fe20003f04270 */
[----:B------:R-:W-:Y:S01]  /*59e0*/  @P5 STG.E.U16 desc[UR52][R4.64+0x92], R61 ;  /* 0x0000923d04005986 */ /* 0x000fe2000c101534 */
[----:B------:R-:W-:-:S02]  /*59f0*/  ISETP.GT.AND P4, PT, R0, RZ, P3 ;  /* 0x000000ff0000720c */ /* 0x000fc40001f84270 */
[----:B------:R-:W-:Y:S02]  /*5a00*/  F2FP.BF16.F32.PACK_AB R62, RZ, R62 ;  /* 0x0000003eff3e723e */ /* 0x000fe400000010ff */
[C---:B------:R-:W-:Y:S02]  /*5a10*/  ISETP.GT.AND P5, PT, R0.reuse, RZ, P0 ;  /* 0x000000ff0000720c */ /* 0x040fe400007a4270 */
[----:B------:R-:W-:Y:S01]  /*5a20*/  F2FP.BF16.F32.PACK_AB R63, RZ, R63 ;  /* 0x0000003fff3f723e */ /* 0x000fe200000010ff */
[----:B------:R-:W-:Y:S01]  /*5a30*/  @P1 STG.E.U16 desc[UR52][R6.64+0x90], R62 ;  /* 0x0000903e06001986 */ /* 0x000fe2000c101534 */
[----:B------:R-:W-:Y:S02]  /*5a40*/  F2FP.BF16.F32.PACK_AB R64, RZ, R64 ;  /* 0x00000040ff40723e */ /* 0x000fe400000010ff */
[----:B------:R-:W-:Y:S01]  /*5a50*/  ISETP.GT.AND P1, PT, R0, 0x8, P3 ;  /* 0x000000080000780c */ /* 0x000fe20001f24270 */
[----:B------:R-:W-:Y:S01]  /*5a60*/  @P2 STG.E.U16 desc[UR52][R6.64+0x92], R63 ;  /* 0x0000923f06002986 */ /* 0x000fe2000c101534 */
[----:B------:R-:W-:-:S02]  /*5a70*/  F2FP.BF16.F32.PACK_AB R65, RZ, R65 ;  /* 0x00000041ff41723e */ /* 0x000fc400000010ff */
[----:B------:R-:W-:Y:S01]  /*5a80*/  ISETP.GT.AND P2, PT, R2, 0x58, PT ;  /* 0x000000580200780c */ /* 0x000fe20003f44270 */
[----:B------:R-:W-:Y:S01]  /*5a90*/  @P4 STG.E.U16 desc[UR52][R4.64+0xa0], R64 ;  /* 0x0000a04004004986 */ /* 0x000fe2000c101534 */
[----:B------:R-:W-:Y:S02]  /*5aa0*/  ISETP.GT.AND P0, PT, R0, 0x8, P0 ;  /* 0x000000080000780c */ /* 0x000fe40000704270 */
[----:B------:R-:W-:Y:S01]  /*5ab0*/  ISETP.GT.AND P3, PT, R2, 0x59, PT ;  /* 0x000000590200780c */ /* 0x000fe20003f64270 */
[----:B------:R-:W-:Y:S01]  /*5ac0*/  @P5 STG.E.U16 desc[UR52][R4.64+0xa2], R65 ;  /* 0x0000a24104005986 */ /* 0x000fe2000c101534 */
[C---:B------:R-:W-:Y:S02]  /*5ad0*/  ISETP.GT.AND P4, PT, R0.reuse, RZ, P2 ;  /* 0x000000ff0000720c */ /* 0x040fe40001784270 */
[----:B------:R-:W-:Y:S02]  /*5ae0*/  F2FP.BF16.F32.PACK_AB R66, RZ, R66 ;  /* 0x00000042ff42723e */ /* 0x000fe400000010ff */
[----:B------:R-:W-:-:S02]  /*5af0*/  ISETP.GT.AND P5, PT, R0, RZ, P3 ;  /* 0x000000ff0000720c */ /* 0x000fc40001fa4270 */
[----:B------:R-:W-:Y:S01]  /*5b00*/  F2FP.BF16.F32.PACK_AB R67, RZ, R67 ;  /* 0x00000043ff43723e */ /* 0x000fe200000010ff */
[----:B------:R-:W-:Y:S01]  /*5b10*/  @P1 STG.E.U16 desc[UR52][R6.64+0xa0], R66 ;  /* 0x0000a04206001986 */ /* 0x000fe2000c101534 */
[----:B------:R-:W-:Y:S02]  /*5b20*/  F2FP.BF16.F32.PACK_AB R68, RZ, R68 ;  /* 0x00000044ff44723e */ /* 0x000fe400000010ff */
[C---:B------:R-:W-:Y:S01]  /*5b30*/  ISETP.GT.AND P1, PT, R0.reuse, 0x8, P2 ;  /* 0x000000080000780c */ /* 0x040fe20001724270 */
[----:B------:R-:W-:Y:S01]  /*5b40*/  @P0 STG.E.U16 desc[UR52][R6.64+0xa2], R67 ;  /* 0x0000a24306000986 */ /* 0x000fe2000c101534 */
[----:B------:R-:W-:Y:S02]  /*5b50*/  ISETP.GT.AND P2, PT, R0, 0x8, P3 ;  /* 0x000000080000780c */ /* 0x000fe40001f44270 */
[----:B------:R-:W-:Y:S01]  /*5b60*/  F2FP.BF16.F32.PACK_AB R69, RZ, R69 ;  /* 0x00000045ff45723e */ /* 0x000fe200000010ff */
[----:B------:R-:W-:Y:S01]  /*5b70*/  @P4 STG.E.U16 desc[UR52][R4.64+0xb0], R68 ;  /* 0x0000b04404004986 */ /* 0x000fe2000c101534 */
[----:B------:R-:W-:-:S02]  /*5b80*/  ISETP.GT.AND P3, PT, R2, 0x60, PT ;  /* 0x000000600200780c */ /* 0x000fc40003f64270 */
[----:B------:R-:W-:Y:S01]  /*5b90*/  ISETP.GT.AND P0, PT, R2, 0x61, PT ;  /* 0x000000610200780c */ /* 0x000fe20003f04270 */
[----:B------:R-:W-:Y:S01]  /*5ba0*/  @P5 STG.E.U16 desc[UR52][R4.64+0xb2], R69 ;  /* 0x0000b24504005986 */ /* 0x000fe2000c101534 */
[C---:B------:R-:W-:Y:S02]  /*5bb0*/  ISETP.GT.AND P4, PT, R0.reuse, RZ, P3 ;  /* 0x000000ff0000720c */ /* 0x040fe40001f84270 */
[----:B------:R-:W-:Y:S02]  /*5bc0*/  ISETP.GT.AND P5, PT, R0, RZ, P0 ;  /* 0x000000ff0000720c */ /* 0x000fe400007a4270 */
[----:B------:R-:W-:Y:S02]  /*5bd0*/  F2FP.BF16.F32.PACK_AB R70, RZ, R70 ;  /* 0x00000046ff46723e */ /* 0x000fe400000010ff */
[----:B------:R-:W-:Y:S02]  /*5be0*/  F2FP.BF16.F32.PACK_AB R71, RZ, R71 ;  /* 0x00000047ff47723e */ /* 0x000fe400000010ff */
[----:B------:R-:W-:Y:S01]  /*5bf0*/  F2FP.BF16.F32.PACK_AB R72, RZ, R72 ;  /* 0x00000048ff48723e */ /* 0x000fe200000010ff */
[----:B------:R-:W-:Y:S01]  /*5c00*/  @P1 STG.E.U16 desc[UR52][R6.64+0xb0], R70 ;  /* 0x0000b04606001986 */ /* 0x000fe2000c101534 */
[----:B------:R-:W-:-:S02]  /*5c10*/  F2FP.BF16.F32.PACK_AB R73, RZ, R73 ;  /* 0x00000049ff49723e */ /* 0x000fc400000010ff */
[C---:B------:R-:W-:Y:S01]  /*5c20*/  ISETP.GT.AND P1, PT, R0.reuse, 0x8, P3 ;  /* 0x000000080000780c */ /* 0x040fe20001f24270 */
[----:B------:R-:W-:Y:S01]  /*5c30*/  @P2 STG.E.U16 desc[UR52][R6.64+0xb2], R71 ;  /* 0x0000b24706002986 */ /* 0x000fe2000c101534 */
[----:B------:R-:W-:Y:S02]  /*5c40*/  ISETP.GT.AND P0, PT, R0, 0x8, P0 ;  /* 0x000000080000780c */ /* 0x000fe40000704270 */
[----:B------:R-:W-:Y:S01]  /*5c50*/  F2FP.BF16.F32.PACK_AB R74, RZ, R74 ;  /* 0x0000004aff4a723e */ /* 0x000fe200000010ff */
[----:B------:R-:W-:Y:S01]  /*5c60*/  @P4 STG.E.U16 desc[UR52][R4.64+0xc0], R72 ;  /* 0x0000c04804004986 */ /* 0x000fe2000c101534 */
[C---:B------:R-:W-:Y:S02]  /*5c70*/  ISETP.GT.AND P4, PT, R2.reuse, 0x68, PT ;  /* 0x000000680200780c */ /* 0x040fe40003f84270 */
[----:B------:R-:W-:Y:S01]  /*5c80*/  F2FP.BF16.F32.PACK_AB R75, RZ, R75 ;  /* 0x0000004bff4b723e */ /* 0x000fe200000010ff */
[----:B------:R-:W-:Y:S01]  /*5c90*/  @P5 STG.E.U16 desc[UR52][R4.64+0xc2], R73 ;  /* 0x0000c24904005986 */ /* 0x000fe2000c101534 */
[----:B------:R-:W-:-:S02]  /*5ca0*/  ISETP.GT.AND P5, PT, R2, 0x69, PT ;  /* 0x000000690200780c */ /* 0x000fc40003fa4270 */
[C---:B------:R-:W-:Y:S01]  /*5cb0*/  ISETP.GT.AND P2, PT, R0.reuse, RZ, P4 ;  /* 0x000000ff0000720c */ /* 0x040fe20002744270 */
[----:B------:R-:W-:Y:S01]  /*5cc0*/  @P1 STG.E.U16 desc[UR52][R6.64+0xc0], R74 ;  /* 0x0000c04a06001986 */ /* 0x000fe2000c101534 */
[----:B------:R-:W-:Y:S02]  /*5cd0*/  ISETP.GT.AND P6, PT, R0, RZ, P5 ;  /* 0x000000ff0000720c */ /* 0x000fe40002fc4270 */
[----:B------:R-:W-:Y:S01]  /*5ce0*/  F2FP.BF16.F32.PACK_AB R76, RZ, R76 ;  /* 0x0000004cff4c723e */ /* 0x000fe200000010ff */
[----:B------:R-:W-:Y:S01]  /*5cf0*/  @P0 STG.E.U16 desc[UR52][R6.64+0xc2], R75 ;  /* 0x0000c24b06000986 */ /* 0x000fe2000c101534 */
[C---:B------:R-:W-:Y:S02]  /*5d00*/  ISETP.GT.AND P3, PT, R2.reuse, 0x70, PT ;  /* 0x000000700200780c */ /* 0x040fe40003f64270 */
[C---:B------:R-:W-:Y:S02]  /*5d10*/  ISETP.GT.AND P1, PT, R2.reuse, 0x78, PT ;  /* 0x000000780200780c */ /* 0x040fe40003f24270 */
[----:B------:R-:W-:-:S02]  /*5d20*/  ISETP.GT.AND P0, PT, R2, 0x79, PT ;  /* 0x000000790200780c */ /* 0x000fc40003f04270 */
[----:B------:R-:W-:Y:S01]  /*5d30*/  ISETP.GT.AND P4, PT, R0, 0x8, P4 ;  /* 0x000000080000780c */ /* 0x000fe20002784270 */
[----:B------:R-:W-:Y:S01]  /*5d40*/  @P2 STG.E.U16 desc[UR52][R4.64+0xd0], R76 ;  /* 0x0000d04c04002986 */ /* 0x000fe2000c101534 */
[----:B------:R-:W-:Y:S01]  /*5d50*/  ISETP.GT.AND P2, PT, R2, 0x71, PT ;  /* 0x000000710200780c */ /* 0x000fe20003f44270 */
[----:B------:R-:W-:Y:S01]  /*5d60*/  @P6 IMAD.MOV.U32 R2, RZ, RZ, R4 ;  /* 0x000000ffff026224 */ /* 0x000fe200078e0004 */
[----:B------:R-:W-:Y:S01]  /*5d70*/  F2FP.BF16.F32.PACK_AB R77, RZ, R77 ;  /* 0x0000004dff4d723e */ /* 0x000fe200000010ff */
[----:B------:R-:W-:Y:S01]  /*5d80*/  @P6 IMAD.MOV.U32 R3, RZ, RZ, R5 ;  /* 0x000000ffff036224 */ /* 0x000fe200078e0005 */
[----:B------:R-:W-:Y:S02]  /*5d90*/  F2FP.BF16.F32.PACK_AB R78, RZ, R78 ;  /* 0x0000004eff4e723e */ /* 0x000fe400000010ff */
[----:B------:R-:W-:Y:S02]  /*5da0*/  F2FP.BF16.F32.PACK_AB R79, RZ, R79 ;  /* 0x0000004fff4f723e */ /* 0x000fe400000010ff */
[----:B------:R0:W-:Y:S01]  /*5db0*/  @P6 STG.E.U16 desc[UR52][R2.64+0xd2], R77 ;  /* 0x0000d24d02006986 */ /* 0x0001e2000c101534 */
[----:B------:R-:W-:-:S02]  /*5dc0*/  ISETP.GT.AND P6, PT, R0, 0x8, P5 ;  /* 0x000000080000780c */ /* 0x000fc40002fc4270 */
[C---:B------:R-:W-:Y:S02]  /*5dd0*/  ISETP.GT.AND P5, PT, R0.reuse, RZ, P3 ;  /* 0x000000ff0000720c */ /* 0x040fe40001fa4270 */
[----:B------:R-:W-:Y:S02]  /*5de0*/  ISETP.GT.AND P3, PT, R0, 0x8, P3 ;  /* 0x000000080000780c */ /* 0x000fe40001f64270 */
[----:B------:R-:W-:Y:S02]  /*5df0*/  F2FP.BF16.F32.PACK_AB R80, RZ, R80 ;  /* 0x00000050ff50723e */ /* 0x000fe400000010ff */
[----:B------:R-:W-:Y:S02]  /*5e00*/  F2FP.BF16.F32.PACK_AB R81, RZ, R81 ;  /* 0x00000051ff51723e */ /* 0x000fe400000010ff */
[----:B------:R-:W-:Y:S01]  /*5e10*/  F2FP.BF16.F32.PACK_AB R82, RZ, R82 ;  /* 0x00000052ff52723e */ /* 0x000fe200000010ff */
[----:B0-----:R-:W-:Y:S01]  /*5e20*/  @P4 IMAD.MOV.U32 R2, RZ, RZ, R6 ;  /* 0x000000ffff024224 */ /* 0x001fe200078e0006 */
[----:B------:R-:W-:Y:S01]  /*5e30*/  F2FP.BF16.F32.PACK_AB R83, RZ, R83 ;  /* 0x00000053ff53723e */ /* 0x000fe200000010ff */
[----:B------:R-:W-:Y:S01]  /*5e40*/  @P4 IMAD.MOV.U32 R3, RZ, RZ, R7 ;  /* 0x000000ffff034224 */ /* 0x000fe200078e0007 */
[----:B------:R-:W-:-:S02]  /*5e50*/  F2FP.BF16.F32.PACK_AB R84, RZ, R84 ;  /* 0x00000054ff54723e */ /* 0x000fc400000010ff */
[----:B------:R-:W-:Y:S02]  /*5e60*/  F2FP.BF16.F32.PACK_AB R85, RZ, R85 ;  /* 0x00000055ff55723e */ /* 0x000fe400000010ff */
[----:B------:R0:W-:Y:S01]  /*5e70*/  @P4 STG.E.U16 desc[UR52][R2.64+0xd0], R78 ;  /* 0x0000d04e02004986 */ /* 0x0001e2000c101534 */
[C---:B------:R-:W-:Y:S02]  /*5e80*/  ISETP.GT.AND P4, PT, R0.reuse, RZ, P2 ;  /* 0x000000ff0000720c */ /* 0x040fe40001784270 */
[----:B------:R-:W-:Y:S02]  /*5e90*/  ISETP.GT.AND P2, PT, R0, 0x8, P2 ;  /* 0x000000080000780c */ /* 0x000fe40001744270 */
[----:B------:R-:W-:Y:S02]  /*5ea0*/  F2FP.BF16.F32.PACK_AB R86, RZ, R86 ;  /* 0x00000056ff56723e */ /* 0x000fe400000010ff */
[----:B------:R-:W-:Y:S01]  /*5eb0*/  F2FP.BF16.F32.PACK_AB R87, RZ, R87 ;  /* 0x00000057ff57723e */ /* 0x000fe200000010ff */
[----:B0-----:R-:W-:-:S02]  /*5ec0*/  @P6 IMAD.MOV.U32 R2, RZ, RZ, R6 ;  /* 0x000000ffff026224 */ /* 0x001fc400078e0006 */
[----:B------:R-:W-:-:S05]  /*5ed0*/  @P6 IMAD.MOV.U32 R3, RZ, RZ, R7 ;  /* 0x000000ffff036224 */ /* 0x000fca00078e0007 */
[----:B------:R0:W-:Y:S01]  /*5ee0*/  @P6 STG.E.U16 desc[UR52][R2.64+0xd2], R79 ;  /* 0x0000d24f02006986 */ /* 0x0001e2000c101534 */
[C---:B------:R-:W-:Y:S02]  /*5ef0*/  ISETP.GT.AND P6, PT, R0.reuse, RZ, P0 ;  /* 0x000000ff0000720c */ /* 0x040fe400007c4270 */
[----:B------:R-:W-:Y:S01]  /*5f00*/  ISETP.GT.AND P0, PT, R0, 0x8, P0 ;  /* 0x000000080000780c */ /* 0x000fe20000704270 */
[----:B0-----:R-:W-:Y:S02]  /*5f10*/  @P5 IMAD.MOV.U32 R2, RZ, RZ, R4 ;  /* 0x000000ffff025224 */ /* 0x001fe400078e0004 */
[----:B------:R-:W-:-:S05]  /*5f20*/  @P5 IMAD.MOV.U32 R3, RZ, RZ, R5 ;  /* 0x000000ffff035224 */ /* 0x000fca00078e0005 */
[----:B------:R0:W-:Y:S01]  /*5f30*/  @P5 STG.E.U16 desc[UR52][R2.64+0xe0], R80 ;  /* 0x0000e05002005986 */ /* 0x0001e2000c101534 */
[C---:B------:R-:W-:Y:S02]  /*5f40*/  ISETP.GT.AND P5, PT, R0.reuse, RZ, P1 ;  /* 0x000000ff0000720c */ /* 0x040fe40000fa4270 */
[----:B------:R-:W-:Y:S01]  /*5f50*/  ISETP.GT.AND P1, PT, R0, 0x8, P1 ;  /* 0x000000080000780c */ /* 0x000fe20000f24270 */
[----:B0-----:R-:W-:Y:S02]  /*5f60*/  @P4 IMAD.MOV.U32 R2, RZ, RZ, R4 ;  /* 0x000000ffff024224 */ /* 0x001fe400078e0004 */
[----:B------:R-:W-:-:S05]  /*5f70*/  @P4 IMAD.MOV.U32 R3, RZ, RZ, R5 ;  /* 0x000000ffff034224 */ /* 0x000fca00078e0005 */
[----:B------:R0:W-:Y:S02]  /*5f80*/  @P4 STG.E.U16 desc[UR52][R2.64+0xe2], R81 ;  /* 0x0000e25102004986 */ /* 0x0001e4000c101534 */
        /* <DEDUP_REMOVED lines=8> */
[----:B------:R0:W-:Y:S04]  /*6010*/  @P5 STG.E.U16 desc[UR52][R2.64+0xf0], R84 ;  /* 0x0000f05402005986 */ /* 0x0001e8000c101534 */
[----:B------:R1:W-:Y:S01]  /*6020*/  @P6 STG.E.U16 desc[UR52][R4.64+0xf2], R85 ;  /* 0x0000f25504006986 */ /* 0x0003e2000c101534 */
[----:B0-----:R-:W-:Y:S02]  /*6030*/  @P1 IMAD.MOV.U32 R2, RZ, RZ, R6 ;  /* 0x000000ffff021224 */ /* 0x001fe400078e0006 */
[----:B------:R-:W-:-:S05]  /*6040*/  @P1 IMAD.MOV.U32 R3, RZ, RZ, R7 ;  /* 0x000000ffff031224 */ /* 0x000fca00078e0007 */
[----:B------:R1:W-:Y:S04]  /*6050*/  @P1 STG.E.U16 desc[UR52][R2.64+0xf0], R86 ;  /* 0x0000f05602001986 */ /* 0x0003e8000c101534 */
[----:B------:R1:W-:Y:S02]  /*6060*/  @P0 STG.E.U16 desc[UR52][R6.64+0xf2], R87 ;  /* 0x0000f25706000986 */ /* 0x0003e4000c101534 */
.L_x_157:
[----:B------:R-:W-:Y:S05]  /*6070*/  BSYNC B0 ;  /* 0x0000000000007941 */ /* 0x000fea0003800000 */
.L_x_31:
[----:B01----:R-:W-:Y:S01]  /*6080*/  IMAD.U32 R2, RZ, RZ, UR50 ;  /* 0x00000032ff027e24 */ /* 0x003fe2000f8e00ff */
[----:B------:R-:W-:Y:S01]  /*6090*/  ULDC.64 UR4, c[0x0][0x650] ;  /* 0x0001940000047ab9 */ /* 0x000fe20000000a00 */
[----:B------:R-:W-:Y:S01]  /*60a0*/  IMAD.U32 R0, RZ, RZ, UR37 ;  /* 0x00000025ff007e24 */ /* 0x000fe2000f8e00ff */
[----:B------:R0:W-:Y:S01]  /*60b0*/  SYNCS.ARRIVE.TRANS64.A1T0 RZ, [R94+UR44], RZ ;  /* 0x000000ff5eff79a7 */ /* 0x0001e2000810002c */
[----:B------:R-:W-:Y:S01]  /*60c0*/  IMAD.U32 R3, RZ, RZ, UR51 ;  /* 0x00000033ff037e24 */ /* 0x000fe2000f8e00ff */
[C---:B------:R-:W-:Y:S01]  /*60d0*/  LEA R16, P0, R2.reuse, R16, 0x1 ;  /* 0x0000001002107211 */ /* 0x040fe200078008ff */
[----:B----45:R-:W-:Y:S02]  /*60e0*/  IMAD.MOV.U32 R18, RZ, RZ, -0x1 ;  /* 0xffffffffff127424 */ /* 0x030fe400078e00ff */
[----:B------:R-:W-:Y:S01]  /*60f0*/  IMAD.MOV.U32 R19, RZ, RZ, -0x1 ;  /* 0xffffffffff137424 */ /* 0x000fe200078e00ff */
[----:B------:R-:W-:Y:S01]  /*6100*/  LEA.HI.X R17, R2, R17, R0, 0x1, P0 ;  /* 0x0000001102117211 */ /* 0x000fe200000f0c00 */
[----:B------:R-:W-:Y:S01]  /*6110*/  IMAD.MOV.U32 R2, RZ, RZ, -0x1 ;  /* 0xffffffffff027424 */ /* 0x000fe200078e00ff */
[----:B------:R-:W-:-:S02]  /*6120*/  ISETP.GE.U32.AND P0, PT, R16, UR4, PT ;  /* 0x0000000410007c0c */ /* 0x000fc4000bf06070 */
[----:B------:R-:W-:Y:S02]  /*6130*/  PRMT R0, RZ, 0x7610, R0 ;  /* 0x00007610ff007816 */ /* 0x000fe40000000000 */
[----:B------:R-:W-:-:S13]  /*6140*/  ISETP.GE.U32.AND.EX P0, PT, R17, UR5, PT, P0 ;  /* 0x0000000511007c0c */ /* 0x000fda000bf06100 */
[----:B0-----:R-:W-:Y:S05]  /*6150*/  @P0 BRA `(.L_x_158) ;  /* 0x00000004008c0947 */ /* 0x001fea0003800000 */
[----:B------:R-:W0:Y:S01]  /*6160*/  S2UR UR6, SR_CTAID.X ;  /* 0x00000000000679c3 */ /* 0x000e220000002500 */
[----:B------:R-:W-:Y:S01]  /*6170*/  ULDC.64 UR4, c[0x0][0x628] ;  /* 0x00018a0000047ab9 */ /* 0x000fe20000000a00 */
[----:B------:R-:W-:Y:S01]  /*6180*/  ULDC UR7, c[0x0][0x150] ;  /* 0x0000540000077ab9 */ /* 0x000fe20000000800 */
[----:B------:R-:W-:Y:S01]  /*6190*/  ISETP.NE.U32.AND P0, PT, RZ, UR4, PT ;  /* 0x00000004ff007c0c */ /* 0x000fe2000bf05070 */
[----:B------:R-:W-:Y:S01]  /*61a0*/  ULDC UR15, c[0x0][0x630] ;  /* 0x00018c00000f7ab9 */ /* 0x000fe20000000800 */
[C---:B------:R-:W-:Y:S01]  /*61b0*/  R2UR UR16, R16.reuse ;  /* 0x00000000101072ca */ /* 0x040fe200000e0000 */
[----:B------:R-:W-:Y:S01]  /*61c0*/  ULDC UR18, c[0x0][0x154] ;  /* 0x0000550000127ab9 */ /* 0x000fe20000000800 */
[----:B------:R-:W-:Y:S01]  /*61d0*/  ISETP.NE.AND.EX P0, PT, RZ, UR5, PT, P0 ;  /* 0x00000005ff007c0c */ /* 0x000fe2000bf05300 */
[----:B------:R-:W1:Y:S01]  /*61e0*/  S2UR UR20, SR_CTAID.Y ;  /* 0x00000000001479c3 */ /* 0x000e620000002600 */
[----:B------:R-:W-:Y:S02]  /*61f0*/  R2UR UR17, R17 ;  /* 0x00000000111172ca */ /* 0x000fe400000e0000 */
[----:B------:R-:W-:-:S02]  /*6200*/  R2UR UR12, R16 ;  /* 0x00000000100c72ca */ /* 0x000fc400000e0000 */
[----:B------:R-:W-:Y:S02]  /*6210*/  R2UR UR13, R17 ;  /* 0x00000000110d72ca */ /* 0x000fe400000e0000 */
[----:B0-----:R-:W-:-:S05]  /*6220*/  I2FP.F32.U32 R0, UR6 ;  /* 0x0000000600007c45 */ /* 0x001fca0008201000 */
[----:B------:R-:W-:-:S04]  /*6230*/  FMUL R0, R0, UR7 ;  /* 0x0000000700007c20 */ /* 0x000fc80008400000 */
[----:B------:R0:W4:Y:S01]  /*6240*/  F2I.U32.TRUNC.NTZ R2, R0 ;  /* 0x0000000000027305 */ /* 0x000122000020f000 */
[----:B-1----:R-:W-:Y:S05]  /*6250*/  @!P0 BRA `(.L_x_159) ;  /* 0x0000000000308947 */ /* 0x002fea0003800000 */
        /* <DEDUP_REMOVED lines=12> */
.L_x_159:
[----:B------:R-:W-:Y:S01]  /*6320*/  USHF.R.U64 UR12, UR12, UR15, UR13 ;  /* 0x0000000f0c0c7299 */ /* 0x000fe2000800120d */
[----:B0-----:R-:W-:Y:S01]  /*6330*/  I2FP.F32.U32 R0, UR20 ;  /* 0x0000001400007c45 */ /* 0x001fe20008201000 */
[----:B------:R-:W-:Y:S02]  /*6340*/  USHF.R.U32.HI UR4, URZ, UR15, UR13 ;  /* 0x0000000f3f047299 */ /* 0x000fe4000801160d */
[----:B------:R-:W-:Y:S02]  /*6350*/  UIADD3 UR7, UP0, URZ, -UR12, URZ ;  /* 0x8000000c3f077290 */ /* 0x000fe4000ff1e03f */
[----:B------:R-:W-:Y:S01]  /*6360*/  FMUL R0, R0, UR18 ;  /* 0x0000001200007c20 */ /* 0x000fe20008400000 */
[----:B------:R-:W-:Y:S01]  /*6370*/  ULDC.64 UR10, c[0x0][0x620] ;  /* 0x00018800000a7ab9 */ /* 0x000fe20000000a00 */
[----:B------:R-:W-:Y:S01]  /*6380*/  UIADD3.X UR4, URZ, ~UR4, URZ, UP0, !UPT ;  /* 0x800000043f047290 */ /* 0x000fe200087fe43f */
[----:B------:R-:W-:Y:S01]  /*6390*/  UMOV UR8, UR16 ;  /* 0x0000001000087c82 */ /* 0x000fe20008000000 */
[----:B------:R-:W-:-:S02]  /*63a0*/  UMOV UR9, UR17 ;  /* 0x0000001100097c82 */ /* 0x000fc40008000000 */
[----:B------:R-:W0:Y:S01]  /*63b0*/  F2I.U32.TRUNC.NTZ R0, R0 ;  /* 0x0000000000007305 */ /* 0x000e22000020f000 */
[----:B------:R-:W-:Y:S01]  /*63c0*/  UIMAD UR4, UR4, UR10, URZ ;  /* 0x0000000a040472a4 */ /* 0x000fe2000f8e023f */
[----:B----4-:R-:W-:Y:S01]  /*63d0*/  R2UR UR17, R2 ;  /* 0x00000000021172ca */ /* 0x010fe200000e0000 */
        /* <DEDUP_REMOVED lines=9> */
[----:B------:R-:W-:Y:S01]  /*6470*/  USHF.R.U64 UR15, UR8, UR10, UR7 ;  /* 0x0000000a080f7299 */ /* 0x000fe20008001207 */
[----:B0-----:R-:W-:Y:S01]  /*6480*/  R2UR UR11, R0 ;  /* 0x00000000000b72ca */ /* 0x001fe200000e0000 */
[----:B------:R-:W-:Y:S01]  /*6490*/  USHF.R.U32.HI UR7, URZ, UR10, UR7 ;  /* 0x0000000a3f077299 */ /* 0x000fe20008011607 */
[----:B------:R-:W-:Y:S01]  /*64a0*/  ISETP.NE.AND.EX P0, PT, RZ, UR5, PT, P0 ;  /* 0x00000005ff007c0c */ /* 0x000fe2000bf05300 */
[----:B------:R-:W-:Y:S01]  /*64b0*/  ULDC UR22, c[0x0][0x608] ;  /* 0x0001820000167ab9 */ /* 0x000fe20000000800 */
[----:B------:R-:W-:-:S02]  /*64c0*/  UIADD3 UR8, -UR17, URZ, URZ ;  /* 0x0000003f11087290 */ /* 0x000fc4000fffe13f */
[----:B------:R-:W-:Y:S02]  /*64d0*/  USHF.R.U64 UR18, UR15, UR22, UR7 ;  /* 0x000000160f127299 */ /* 0x000fe40008001207 */
[----:B------:R-:W-:Y:S01]  /*64e0*/  USHF.R.U32.HI UR7, URZ, UR22, UR7 ;  /* 0x000000163f077299 */ /* 0x000fe20008011607 */
[----:B------:R-:W-:Y:S01]  /*64f0*/  UMOV UR16, 0x1 ;  /* 0x0000000100107882 */ /* 0x000fe20000000000 */
[----:B------:R-:W-:Y:S02]  /*6500*/  ULDC UR21, c[0x0][0x144] ;  /* 0x0000510000157ab9 */ /* 0x000fe40000000800 */
[----:B------:R-:W-:Y:S01]  /*6510*/  USHF.R.U64 UR17, UR18, UR23, UR7 ;  /* 0x0000001712117299 */ /* 0x000fe20008001207 */
[----:B------:R-:W-:Y:S01]  /*6520*/  ULDC UR13, c[0x0][0x600] ;  /* 0x00018000000d7ab9 */ /* 0x000fe20000000800 */
[----:B------:R-:W-:Y:S02]  /*6530*/  UIADD3 UR22, -UR11, URZ, URZ ;  /* 0x0000003f0b167290 */ /* 0x000fe4000fffe13f */
[----:B------:R-:W-:-:S02]  /*6540*/  USHF.L.U32 UR16, UR16, UR23, URZ ;  /* 0x0000001710107299 */ /* 0x000fc4000800063f */
[----:B------:R-:W-:Y:S02]  /*6550*/  USHF.R.U32.HI UR11, URZ, UR23, UR7 ;  /* 0x000000173f0b7299 */ /* 0x000fe40008011607 */
[----:B------:R-:W-:Y:S02]  /*6560*/  UIADD3 UR14, UR13, -0x1, URZ ;  /* 0xffffffff0d0e7890 */ /* 0x000fe4000fffe03f */
[----:B------:R-:W-:Y:S02]  /*6570*/  ULOP3.LUT UR19, URZ, UR19, URZ, 0x33, !UPT ;  /* 0x000000133f137292 */ /* 0x000fe4000f8e333f */
        /* <DEDUP_REMOVED lines=16> */
.L_x_160:
[----:B------:R-:W-:Y:S01]  /*6680*/  UISETP.NE.AND UP0, UPT, UR38, URZ, UPT ;  /* 0x0000003f2600728c */ /* 0x000fe2000bf05270 */
[----:B------:R-:W-:Y:S01]  /*6690*/  IMAD.MOV.U32 R0, RZ, RZ, 0x1 ;  /* 0x00000001ff007424 */ /* 0x000fe200078e00ff */
[----:B------:R-:W-:Y:S01]  /*66a0*/  USHF.R.U64 UR4, UR10, UR24, UR11 ;  /* 0x000000180a047299 */ /* 0x000fe2000800120b */
[----:B------:R-:W-:Y:S01]  /*66b0*/  IMAD.U32 R19, RZ, RZ, UR12 ;  /* 0x0000000cff137e24 */ /* 0x000fe2000f8e00ff */
[----:B------:R-:W-:Y:S02]  /*66c0*/  ULOP3.LUT UR19, UR18, UR19, URZ, 0xc0, !UPT ;  /* 0x0000001312137292 */ /* 0x000fe4000f8ec03f */
[----:B------:R-:W-:Y:S02]  /*66d0*/  UIADD3 UR5, -UR4, URZ, URZ ;  /* 0x0000003f04057290 */ /* 0x000fe4000fffe13f */
[----:B------:R-:W-:Y:S02]  /*66e0*/  ULOP3.LUT UR14, UR15, UR14, URZ, 0xc0, !UPT ;  /* 0x0000000e0f0e7292 */ /* 0x000fe4000f8ec03f */
[----:B------:R-:W-:-:S02]  /*66f0*/  UIMAD UR4, UR16, UR4, UR19 ;  /* 0x00000004100472a4 */ /* 0x000fc4000f8e0213 */
        /* <DEDUP_REMOVED lines=9> */
.L_x_158:
[----:B------:R-:W-:Y:S02]  /*6790*/  LOP3.LUT P0, RZ, R0, 0xff, RZ, 0xc0, !PT ;  /* 0x000000ff00ff7812 */ /* 0x000fe4000780c0ff */
[----:B------:R-:W-:-:S11]  /*67a0*/  LOP3.LUT R98, R98, 0x1, RZ, 0x3c, !PT ;  /* 0x0000000162627812 */ /* 0x000fd600078e3cff */
[----:B------:R-:W-:Y:S05]  /*67b0*/  @P0 BRA `(.L_x_161) ;  /* 0xffffffac00840947 */ /* 0x000fea000383ffff */
[----:B------:R-:W-:Y:S05]  /*67c0*/  EXIT ;  /* 0x000000000000794d */ /* 0x000fea0003800000 */
.L_x_12:
[----:B------:R-:W-:-:S08]  /*67d0*/  ISETP.NE.AND P0, PT, RZ, UR8, PT ;  /* 0x00000008ff007c0c */ /* 0x000fd0000bf05270 */
[----:B-----5:R-:W0:-:S00]  /*67e0*/  USETMAXREG.DEALLOC.CTAPOOL 0x28 ;  /* 0x00000028000079c8 */ /* 0x020e0000080e0500 */
[----:B------:R-:W-:Y:S05]  /*67f0*/  @P0 EXIT ;  /* 0x000000000000094d */ /* 0x000fea0003800000 */
[----:B0-----:R-:W-:Y:S01]  /*6800*/  LOP3.LUT P0, RZ, R5, 0xff, RZ, 0xc0, !PT ;  /* 0x000000ff05ff7812 */ /* 0x001fe2000780c0ff */
[----:B------:R-:W-:Y:S02]  /*6810*/  IMAD.MOV.U32 R8, RZ, RZ, 0x1 ;  /* 0x00000001ff087424 */ /* 0x000fe400078e00ff */
[----:B------:R-:W-:-:S10]  /*6820*/  IMAD.MOV.U32 R0, RZ, RZ, RZ ;  /* 0x000000ffff007224 */ /* 0x000fd400078e00ff */
[----:B------:R-:W-:Y:S05]  /*6830*/  @!P0 BRA `(.L_x_162) ;  /* 0x0000000c00148947 */ /* 0x000fea0003800000 */
[----:B------:R-:W-:Y:S01]  /*6840*/  LOP3.LUT P0, RZ, R4, 0x1f, RZ, 0xc0, !PT ;  /* 0x0000001f04ff7812 */ /* 0x000fe2000780c0ff */
[----:B------:R-:W-:Y:S01]  /*6850*/  ULDC UR5, c[0x0][0x658] ;  /* 0x0001960000057ab9 */ /* 0x000fe20000000800 */
[----:B------:R-:W-:Y:S01]  /*6860*/  UMOV UR6, 0xffffffff ;  /* 0xffffffff00067882 */ /* 0x000fe20000000000 */
[----:B------:R-:W-:Y:S01]  /*6870*/  BSSY B0, `(.L_x_162) ;  /* 0x00000c1000007945 */ /* 0x000fe20003800000 */
[----:B------:R-:W-:Y:S01]  /*6880*/  USHF.L.U32 UR6, UR6, UR5, URZ ;  /* 0x0000000506067299 */ /* 0x000fe2000800063f */
[C---:B------:R-:W-:Y:S01]  /*6890*/  ISETP.NE.AND P3, PT, R3.reuse, RZ, PT ;  /* 0x000000ff0300720c */ /* 0x040fe20003f65270 */
[----:B------:R-:W-:Y:S01]  /*68a0*/  IMAD.MOV.U32 R9, RZ, RZ, 0x1 ;  /* 0x00000001ff097424 */ /* 0x000fe200078e00ff */
[----:B------:R-:W-:Y:S01]  /*68b0*/  ISETP.NE.OR P0, PT, R3, RZ, !P0 ;  /* 0x000000ff0300720c */ /* 0x000fe20004705670 */
[----:B------:R-:W-:Y:S01]  /*68c0*/  IMAD.MOV.U32 R8, RZ, RZ, 0x1 ;  /* 0x00000001ff087424 */ /* 0x000fe200078e00ff */
[----:B------:R-:W-:Y:S01]  /*68d0*/  ULDC UR4, c[0x0][0x600] ;  /* 0x0001800000047ab9 */ /* 0x000fe20000000800 */
[----:B------:R-:W-:Y:S01]  /*68e0*/  IMAD.MOV.U32 R0, RZ, RZ, RZ ;  /* 0x000000ffff007224 */ /* 0x000fe200078e00ff */
[----:B------:R-:W-:Y:S01]  /*68f0*/  UMOV UR7, 0x1 ;  /* 0x0000000100077882 */ /* 0x000fe20000000000 */
[----:B------:R-:W-:-:S02]  /*6900*/  UIADD3 UR19, UR39, 0x1, URZ ;  /* 0x0000000127137890 */ /* 0x000fc4000fffe03f */
[----:B------:R-:W-:Y:S02]  /*6910*/  ULOP3.LUT UR22, UR36, 0x2, URZ, 0xfc, !UPT ;  /* 0x0000000224167892 */ /* 0x000fe4000f8efc3f */
[----:B------:R-:W-:Y:S02]  /*6920*/  UIADD3 UR4, UR4, -0x1, URZ ;  /* 0xffffffff04047890 */ /* 0x000fe4000fffe03f */
[----:B------:R-:W-:Y:S02]  /*6930*/  USHF.L.U32 UR5, UR7, UR5, URZ ;  /* 0x0000000507057299 */ /* 0x000fe4000800063f */
[----:B------:R-:W-:Y:S01]  /*6940*/  ULOP3.LUT UR6, URZ, UR6, URZ, 0x33, !UPT ;  /* 0x000000063f067292 */ /* 0x000fe2000f8e333f */
[----:B------:R-:W-:-:S11]  /*6950*/  ULDC.64 UR20, c[0x0][0x198] ;  /* 0x0000660000147ab9 */ /* 0x000fd60000000a00 */
.L_x_174:
[----:B------:R-:W-:-:S03]  /*6960*/  UMOV UR7, 0xffffffff ;  /* 0xffffffff00077882 */ /* 0x000fc60000000000 */
[----:B------:R-:W-:Y:S05]  /*6970*/  BRA.DIV UR7, `(.L_x_163) ;  /* 0x0000000e07dc7947 */ /* 0x000fea000b800000 */
[----:B------:R-:W-:-:S13]  /*6980*/  ELECT P6, URZ, PT ;  /* 0x00000000003f782f */ /* 0x000fda00038c0000 */
.L_x_187:
[----:B------:R-:W0:Y:S01]  /*6990*/  LDC R3, c[0x0][0x28c] ;  /* 0x0000a300ff037b82 */ /* 0x000e220000000800 */
[----:B------:R-:W-:Y:S01]  /*69a0*/  BSSY B1, `(.L_x_164) ;  /* 0x0000038000017945 */ /* 0x000fe20003800000 */
[----:B0-----:R-:W-:-:S13]  /*69b0*/  ISETP.LT.OR P6, PT, R3, 0x1, !P6 ;  /* 0x000000010300780c */ /* 0x001fda00077c1670 */
[----:B------:R-:W-:Y:S05]  /*69c0*/  @P6 BRA `(.L_x_165) ;  /* 0x0000000000d46947 */ /* 0x000fea0003800000 */
[----:B------:R-:W-:Y:S02]  /*69d0*/  IMAD.SHL.U32 R6, R2, 0x80, RZ ;  /* 0x0000008002067824 */ /* 0x000fe400078e00ff */
[----:B------:R-:W-:Y:S02]  /*69e0*/  IMAD.SHL.U32 R18, R18, 0x40, RZ ;  /* 0x0000004012127824 */ /* 0x000fe400078e00ff */
[----:B------:R-:W-:Y:S02]  /*69f0*/  IMAD.MOV.U32 R11, RZ, RZ, RZ ;  /* 0x000000ffff0b7224 */ /* 0x000fe400078e00ff */
[----:B------:R-:W-:Y:S02]  /*6a00*/  IMAD.U32 R12, RZ, RZ, UR19 ;  /* 0x00000013ff0c7e24 */ /* 0x000fe4000f8e00ff */
[----:B------:R-:W-:Y:S02]  /*6a10*/  IMAD.MOV.U32 R2, RZ, RZ, R8 ;  /* 0x000000ffff027224 */ /* 0x000fe400078e0008 */
[----:B------:R-:W-:-:S07]  /*6a20*/  IMAD.MOV.U32 R3, RZ, RZ, R0 ;  /* 0x000000ffff037224 */ /* 0x000fce00078e0000 */
.L_x_169:
[----:B------:R-:W0:Y:S01]  /*6a30*/  S2R R5, SR_CgaCtaId ;  /* 0x0000000000057919 */ /* 0x000e220000008800 */
[----:B------:R-:W-:-:S04]  /*6a40*/  MOV R4, 0x400 ;  /* 0x0000040000047802 */ /* 0x000fc80000000f00 */
[----:B0-----:R-:W-:Y:S02]  /*6a50*/  LEA R10, R5, R4, 0x18 ;  /* 0x00000004050a7211 */ /* 0x001fe400078ec0ff */
[----:B------:R-:W-:Y:S01]  /*6a60*/  SHF.L.U32 R4, R2, 0x1f, RZ ;  /* 0x0000001f02047819 */ /* 0x000fe200000006ff */
[----:B------:R-:W0:Y:S02]  /*6a70*/  @!P3 LDC R5, c[0x0][0x500] ;  /* 0x00014000ff05bb82 */ /* 0x000e240000000800 */
[----:B------:R-:W-:-:S04]  /*6a80*/  IMAD R7, R3, 0x8, R10 ;  /* 0x0000000803077824 */ /* 0x000fc800078e020a */
[----:B------:R-:W1:Y:S02]  /*6a90*/  SYNCS.PHASECHK.TRANS64.TRYWAIT P1, [R7+URZ+0x20], R4 ;  /* 0x00002004070075a7 */ /* 0x000e64000802017f */
[----:B-1----:R-:W-:Y:S05]  /*6aa0*/  @!P1 BRA `(.L_x_166) ;  /* 0x0000000c00b09947 */ /* 0x002fea0003800000 */
.L_x_188:
[----:B------:R-:W-:Y:S01]  /*6ab0*/  UPRMT UR7, UR22, 0x9910, URZ ;  /* 0x0000991016077896 */ /* 0x000fe2000800003f */
[----:B0-----:R0:W-:Y:S03]  /*6ac0*/  @!P3 SYNCS.ARRIVE.TRANS64 RZ, [R7+URZ], R5 ;  /* 0x0000000507ffb9a7 */ /* 0x0011e6000800003f */
[----:B------:R-:W-:-:S06]  /*6ad0*/  UISETP.NE.AND UP0, UPT, UR7, 0x2, UPT ;  /* 0x000000020700788c */ /* 0x000fcc000bf05270 */
[----:B------:R-:W-:-:S13]  /*6ae0*/  PLOP3.LUT P1, PT, PT, PT, UP0, 0x80, 0x0 ;  /* 0x000000000000781c */ /* 0x000fda0003f2f008 */
[----:B0-----:R-:W-:Y:S05]  /*6af0*/  @P1 BRA `(.L_x_167) ;  /* 0x0000000000041947 */ /* 0x001fea0003800000 */
[----:B------:R-:W-:Y:S01]  /*6b00*/  BPT.TRAP 0x1 ;  /* 0x000000040000795c */ /* 0x000fe20000300000 */
.L_x_167:
[----:B------:R-:W-:Y:S05]  /*6b10*/  @P0 BRA `(.L_x_168) ;  /* 0x0000000000040947 */ /* 0x000fea0003800000 */
[----:B------:R-:W-:Y:S01]  /*6b20*/  BPT.TRAP 0x1 ;  /* 0x000000040000795c */ /* 0x000fe20000300000 */
.L_x_168:
[--C-:B-1----:R-:W-:Y:S01]  /*6b30*/  IMAD R4, R3, 0x1000, R10.reuse ;  /* 0x0000100003047824 */ /* 0x102fe200078e020a */
[----:B------:R-:W-:Y:S01]  /*6b40*/  R2UR UR9, R7 ;  /* 0x00000000070972ca */ /* 0x000fe200000e0000 */
[C---:B------:R-:W-:Y:S01]  /*6b50*/  IMAD R10, R3.reuse, 0x2000, R10 ;  /* 0x00002000030a7824 */ /* 0x040fe200078e020a */
[----:B------:R-:W-:Y:S01]  /*6b60*/  UIADD3 UR14, UP0, UR20, 0xf0, URZ ;  /* 0x000000f0140e7890 */ /* 0x000fe2000ff1e03f */
[----:B------:R-:W-:Y:S01]  /*6b70*/  VIADD R12, R12, 0xffffffff ;  /* 0xffffffff0c0c7836 */ /* 0x000fe20000000000 */
[----:B------:R-:W-:Y:S01]  /*6b80*/  R2UR UR7, R4 ;  /* 0x00000000040772ca */ /* 0x000fe200000e0000 */
[----:B------:R-:W-:Y:S01]  /*6b90*/  UIADD3 UR24, UP1, UR20, 0x1f0, URZ ;  /* 0x000001f014187890 */ /* 0x000fe2000ff3e03f */
[----:B------:R-:W-:Y:S01]  /*6ba0*/  R2UR UR8, R10 ;  /* 0x000000000a0872ca */ /* 0x000fe200000e0000 */
[----:B------:R-:W-:Y:S01]  /*6bb0*/  UIADD3.X UR15, URZ, UR21, URZ, UP0, !UPT ;  /* 0x000000153f0f7290 */ /* 0x000fe200087fe43f */
[----:B------:R-:W-:Y:S01]  /*6bc0*/  R2UR UR11, R18 ;  /* 0x00000000120b72ca */ /* 0x000fe200000e0000 */
[----:B------:R-:W-:Y:S01]  /*6bd0*/  VIADD R3, R3, 0x1 ;  /* 0x0000000103037836 */ /* 0x000fe20000000000 */
[----:B------:R-:W-:Y:S01]  /*6be0*/  R2UR UR10, R11 ;  /* 0x000000000b0a72ca */ /* 0x000fe200000e0000 */
[----:B------:R-:W-:Y:S01]  /*6bf0*/  UIADD3.X UR25, URZ, UR21, URZ, UP1, !UPT ;  /* 0x000000153f197290 */ /* 0x000fe20008ffe43f */
[----:B------:R-:W-:Y:S01]  /*6c00*/  R2UR UR12, R19 ;  /* 0x00000000130c72ca */ /* 0x000fe200000e0000 */
[----:B------:R-:W-:Y:S01]  /*6c10*/  UMOV UR16, 0x0 ;  /* 0x0000000000107882 */ /* 0x000fe20000000000 */
[----:B------:R-:W-:Y:S01]  /*6c20*/  R2UR UR18, R6 ;  /* 0x00000000061272ca */ /* 0x000fe200000e0000 */
[----:B------:R-:W-:Y:S01]  /*6c30*/  UMOV UR17, 0x10000000 ;  /* 0x1000000000117882 */ /* 0x000fe20000000000 */
[----:B------:R-:W-:Y:S01]  /*6c40*/  ISETP.GT.AND P2, PT, R12, 0x1, PT ;  /* 0x000000010c00780c */ /* 0x000fe20003f44270 */
[----:B------:R-:W-:Y:S01]  /*6c50*/  UIADD3 UR7, UR7, 0x180, URZ ;  /* 0x0000018007077890 */ /* 0x000fe2000fffe03f */
[----:B------:R-:W-:Y:S01]  /*6c60*/  ISETP.NE.AND P1, PT, R3, 0x4, PT ;  /* 0x000000040300780c */ /* 0x000fe20003f25270 */
[----:B------:R-:W-:Y:S01]  /*6c70*/  UIADD3 UR13, UR8, 0x4180, URZ ;  /* 0x00004180080d7890 */ /* 0x000fe2000fffe03f */
[----:B------:R-:W-:-:S02]  /*6c80*/  VIADD R11, R11, 0x20 ;  /* 0x000000200b0b7836 */ /* 0x000fc40000000000 */
[----:B------:R-:W-:Y:S02]  /*6c90*/  SEL R5, RZ, 0x1, P1 ;  /* 0x00000001ff057807 */ /* 0x000fe40000800000 */
[----:B------:R-:W-:Y:S01]  /*6ca0*/  UMOV UR8, UR7 ;  /* 0x0000000700087c82 */ /* 0x000fe20008000000 */
[----:B------:R-:W-:Y:S01]  /*6cb0*/  SEL R3, R3, RZ, P1 ;  /* 0x000000ff03037207 */ /* 0x000fe20000800000 */
[----:B------:R0:W-:Y:S01]  /*6cc0*/  UTMALDG.3D [UR8], [UR14], desc[UR16] ;  /* 0x000010080e0075b4 */ /* 0x0001e20008011000 */
[----:B------:R-:W-:Y:S01]  /*6cd0*/  LOP3.LUT R2, R2, R5, RZ, 0x3c, !PT ;  /* 0x0000000502027212 */ /* 0x000fe200078e3cff */
[----:B0-----:R-:W-:Y:S01]  /*6ce0*/  UMOV UR8, UR13 ;  /* 0x0000000d00087c82 */ /* 0x001fe20008000000 */
[----:B------:R-:W-:Y:S02]  /*6cf0*/  UMOV UR11, UR18 ;  /* 0x00000012000b7c82 */ /* 0x000fe40008000000 */
[----:B------:R0:W-:Y:S02]  /*6d00*/  UTMALDG.3D [UR8], [UR24], desc[UR16] ;  /* 0x00001008180075b4 */ /* 0x0001e40008011000 */
[----:B0-----:R-:W-:Y:S05]  /*6d10*/  @P2 BRA `(.L_x_169) ;  /* 0xfffffffc00442947 */ /* 0x001fea000383ffff */
.L_x_165:
[----:B------:R-:W-:Y:S05]  /*6d20*/  BSYNC B1 ;  /* 0x0000000000017941 */ /* 0x000fea0003800000 */
.L_x_164:
[----:B------:R-:W-:Y:S01]  /*6d30*/  LOP3.LUT P4, RZ, R9, 0xff, RZ, 0xc0, !PT ;  /* 0x000000ff09ff7812 */ /* 0x000fe2000788c0ff */
[----:B------:R-:W-:Y:S01]  /*6d40*/  VIADD R0, R0, UR39 ;  /* 0x0000002700007c36 */ /* 0x000fe20008000000 */
[----:B------:R-:W-:Y:S01]  /*6d50*/  ULDC.64 UR8, c[0x0][0x650] ;  /* 0x0001940000087ab9 */ /* 0x000fe20000000a00 */
[----:B------:R-:W-:Y:S01]  /*6d60*/  BSSY B1, `(.L_x_170) ;  /* 0x000006f000017945 */ /* 0x000fe20003800000 */
[----:B------:R-:W-:Y:S01]  /*6d70*/  IMAD.MOV.U32 R18, RZ, RZ, -0x1 ;  /* 0xffffffffff127424 */ /* 0x000fe200078e00ff */
[----:B------:R-:W-:Y:S01]  /*6d80*/  PRMT R9, RZ, 0x7610, R9 ;  /* 0x00007610ff097816 */ /* 0x000fe20000000009 */
[----:B------:R-:W-:Y:S01]  /*6d90*/  IMAD.MOV.U32 R19, RZ, RZ, -0x1 ;  /* 0xffffffffff137424 */ /* 0x000fe200078e00ff */
[C---:B------:R-:W-:Y:S02]  /*6da0*/  ISETP.GT.U32.AND P1, PT, R0.reuse, 0x3, PT ;  /* 0x000000030000780c */ /* 0x040fe40003f24070 */
[----:B------:R-:W-:Y:S02]  /*6db0*/  SHF.R.U32.HI R2, RZ, 0x2, R0 ;  /* 0x00000002ff027819 */ /* 0x000fe40000011600 */
[----:B------:R-:W-:-:S02]  /*6dc0*/  LOP3.LUT R0, R0, 0x3, RZ, 0xc0, !PT ;  /* 0x0000000300007812 */ /* 0x000fc400078ec0ff */
[----:B------:R-:W0:Y:S01]  /*6dd0*/  @P4 S2R R4, SR_CgaCtaId ;  /* 0x0000000000044919 */ /* 0x000e220000008800 */
[----:B------:R-:W-:Y:S02]  /*6de0*/  @P4 MOV R3, 0x400 ;  /* 0x0000040000034802 */ /* 0x000fe40000000f00 */
[----:B------:R-:W-:-:S04]  /*6df0*/  LOP3.LUT R2, R2, 0x1, RZ, 0xc0, !PT ;  /* 0x0000000102027812 */ /* 0x000fc800078ec0ff */
[----:B------:R-:W-:Y:S02]  /*6e00*/  ISETP.NE.U32.AND P2, PT, R2, 0x1, PT ;  /* 0x000000010200780c */ /* 0x000fe40003f45070 */
[----:B0-----:R-:W-:Y:S01]  /*6e10*/  @P4 LEA R3, R4, R3, 0x18 ;  /* 0x0000000304034211 */ /* 0x001fe200078ec0ff */
[----:B------:R-:W-:-:S03]  /*6e20*/  IMAD.U32 R4, RZ, RZ, UR39 ;  /* 0x00000027ff047e24 */ /* 0x000fc6000f8e00ff */
[----:B------:R0:W-:Y:S01]  /*6e30*/  @P4 SYNCS.ARRIVE.TRANS64.A1T0 RZ, [R3+URZ+0x78], RZ ;  /* 0x000078ff03ff49a7 */ /* 0x0001e2000810003f */
[----:B------:R-:W-:Y:S02]  /*6e40*/  IADD3 R16, P4, R16, UR50, RZ ;  /* 0x0000003210107c10 */ /* 0x000fe4000ff9e0ff */
[----:B------:R-:W-:Y:S02]  /*6e50*/  ISETP.LT.U32.AND P1, PT, R4, 0x4, P1 ;  /* 0x000000040400780c */ /* 0x000fe40000f21070 */
[----:B------:R-:W-:Y:S02]  /*6e60*/  IADD3.X R17, R17, UR37, RZ, P4, !PT ;  /* 0x0000002511117c10 */ /* 0x000fe4000a7fe4ff */
[----:B------:R-:W-:Y:S02]  /*6e70*/  ISETP.GE.U32.AND P4, PT, R16, UR8, PT ;  /* 0x0000000810007c0c */ /* 0x000fe4000bf86070 */
[----:B0-----:R-:W-:Y:S02]  /*6e80*/  SEL R3, RZ, 0x1, !P1 ;  /* 0x00000001ff037807 */ /* 0x001fe40004800000 */
[----:B------:R-:W-:-:S02]  /*6e90*/  ISETP.GE.U32.AND.EX P1, PT, R17, UR9, PT, P4 ;  /* 0x0000000911007c0c */ /* 0x000fc4000bf26140 */
[----:B------:R-:W-:-:S04]  /*6ea0*/  ISETP.GT.U32.AND P2, PT, R4, 0x3, !P2 ;  /* 0x000000030400780c */ /* 0x000fc80005744070 */
[----:B------:R-:W-:-:S04]  /*6eb0*/  SEL R2, RZ, 0x1, !P2 ;  /* 0x00000001ff027807 */ /* 0x000fc80005000000 */
[--C-:B------:R-:W-:Y:S01]  /*6ec0*/  LOP3.LUT R8, R2, R8, R3.reuse, 0x96, !PT ;  /* 0x0000000802087212 */ /* 0x100fe200078e9603 */
[----:B------:R-:W-:Y:S01]  /*6ed0*/  IMAD.MOV.U32 R2, RZ, RZ, -0x1 ;  /* 0xffffffffff027424 */ /* 0x000fe200078e00ff */
[----:B------:R-:W-:Y:S01]  /*6ee0*/  PRMT R3, RZ, 0x7610, R3 ;  /* 0x00007610ff037816 */ /* 0x000fe20000000003 */
[----:B------:R-:W-:Y:S06]  /*6ef0*/  @P1 BRA `(.L_x_171) ;  /* 0x0000000400541947 */ /* 0x000fec0003800000 */
[----:B------:R-:W0:Y:S01]  /*6f00*/  S2UR UR7, SR_CTAID.X ;  /* 0x00000000000779c3 */ /* 0x000e220000002500 */
[----:B------:R-:W-:Y:S01]  /*6f10*/  ULDC.64 UR8, c[0x0][0x628] ;  /* 0x00018a0000087ab9 */ /* 0x000fe20000000a00 */
[----:B------:R-:W-:Y:S01]  /*6f20*/  ULDC UR10, c[0x0][0x150] ;  /* 0x00005400000a7ab9 */ /* 0x000fe20000000800 */
[----:B------:R-:W-:Y:S01]  /*6f30*/  ISETP.NE.U32.AND P1, PT, RZ, UR8, PT ;  /* 0x00000008ff007c0c */ /* 0x000fe2000bf25070 */
[----:B------:R-:W-:Y:S01]  /*6f40*/  ULDC UR11, c[0x0][0x630] ;  /* 0x00018c00000b7ab9 */ /* 0x000fe20000000800 */
[----:B------:R-:W-:Y:S01]  /*6f50*/  ULDC UR13, c[0x0][0x154] ;  /* 0x00005500000d7ab9 */ /* 0x000fe20000000800 */
[----:B------:R-:W-:Y:S01]  /*6f60*/  IMAD.MOV.U32 R2, RZ, RZ, R16 ;  /* 0x000000ffff027224 */ /* 0x000fe200078e0010 */
[----:B------:R-:W-:Y:S01]  /*6f70*/  ISETP.NE.AND.EX P1, PT, RZ, UR9, PT, P1 ;  /* 0x00000009ff007c0c */ /* 0x000fe2000bf25310 */
[----:B------:R-:W1:Y:S01]  /*6f80*/  S2UR UR12, SR_CTAID.Y ;  /* 0x00000000000c79c3 */ /* 0x000e620000002600 */
[----:B0-----:R-:W-:-:S05]  /*6f90*/  I2FP.F32.U32 R3, UR7 ;  /* 0x0000000700037c45 */ /* 0x001fca0008201000 */
[----:B------:R-:W-:Y:S01]  /*6fa0*/  FMUL R10, R3, UR10 ;  /* 0x0000000a030a7c20 */ /* 0x000fe20008400000 */
[----:B------:R-:W-:-:S05]  /*6fb0*/  IMAD.MOV.U32 R3, RZ, RZ, R17 ;  /* 0x000000ffff037224 */ /* 0x000fca00078e0011 */
[----:B------:R-:W-:Y:S05]  /*6fc0*/  @!P1 BRA `(.L_x_172) ;  /* 0x0000000000289947 */ /* 0x000fea0003800000 */
[----:B------:R-:W-:Y:S02]  /*6fd0*/  ULDC UR10, c[0x0][0x634] ;  /* 0x00018d00000a7ab9 */ /* 0x000fe40000000800 */
[----:B------:R-:W-:-:S05]  /*6fe0*/  IADD3 R7, P1, R16, UR10, RZ ;  /* 0x0000000a10077c10 */ /* 0x000fca000ff3e0ff */
[----:B------:R-:W-:-:S04]  /*6ff0*/  IMAD.X R11, RZ, RZ, R17, P1 ;  /* 0x000000ffff0b7224 */ /* 0x000fc800008e0611 */
[----:B------:R-:W-:-:S04]  /*7000*/  IMAD.WIDE.U32 R4, R11, UR8, RZ ;  /* 0x000000080b047c25 */ /* 0x000fc8000f8e00ff */
[----:B------:R-:W-:-:S04]  /*7010*/  IMAD.WIDE.U32 R4, P1, R7, UR9, R4 ;  /* 0x0000000907047c25 */ /* 0x000fc8000f820004 */
[----:B------:R-:W-:-:S04]  /*7020*/  IMAD.WIDE.U32 R6, R7, UR8, RZ ;  /* 0x0000000807067c25 */ /* 0x000fc8000f8e00ff */
[----:B------:R-:W-:Y:S01]  /*7030*/  IMAD.X R3, RZ, RZ, RZ, P1 ;  /* 0x000000ffff037224 */ /* 0x000fe200008e06ff */
[----:B------:R-:W-:Y:S01]  /*7040*/  IADD3 RZ, P1, R7, R4, RZ ;  /* 0x0000000407ff7210 */ /* 0x000fe20007f3e0ff */
[----:B------:R-:W-:-:S04]  /*7050*/  IMAD.MOV.U32 R2, RZ, RZ, R5 ;  /* 0x000000ffff027224 */ /* 0x000fc800078e0005 */
[----:B------:R-:W-:-:S08]  /*7060*/  IMAD.WIDE.U32.X R2, R11, UR9, R2, P1 ;  /* 0x000000090b027c25 */ /* 0x000fd000088e0402 */
.L_x_172:
[--C-:B------:R-:W-:Y:S01]  /*7070*/  SHF.R.U64 R19, R2, UR11, R3.reuse ;  /* 0x0000000b02137c19 */ /* 0x100fe20008001203 */
[----:B------:R-:W0:Y:S01]  /*7080*/  F2I.U32.TRUNC.NTZ R10, R10 ;  /* 0x0000000a000a7305 */ /* 0x000e22000020f000 */
[----:B------:R-:W-:Y:S01]  /*7090*/  SHF.R.U32.HI R2, RZ, UR11, R3 ;  /* 0x0000000bff027c19 */ /* 0x000fe20008011603 */
[----:B------:R-:W-:Y:S01]  /*70a0*/  ULDC.64 UR8, c[0x0][0x620] ;  /* 0x0001880000087ab9 */ /* 0x000fe20000000a00 */
[----:B------:R-:W-:Y:S01]  /*70b0*/  IADD3 R5, P1, RZ, -R19, RZ ;  /* 0x80000013ff057210 */ /* 0x000fe20007f3e0ff */
[----:B------:R-:W-:Y:S01]  /*70c0*/  ULDC.64 UR14, c[0x0][0x640] ;  /* 0x00019000000e7ab9 */ /* 0x000fe20000000a00 */
[----:B-1----:R-:W-:Y:S01]  /*70d0*/  I2FP.F32.U32 R4, UR12 ;  /* 0x0000000c00047c45 */ /* 0x002fe20008201000 */
[----:B------:R-:W1:Y:S01]  /*70e0*/  LDC R15, c[0x0][0x610] ;  /* 0x00018400ff0f7b82 */ /* 0x000e620000000800 */
[----:B------:R-:W-:Y:S01]  /*70f0*/  ULDC UR11, c[0x0][0x658] ;  /* 0x00019600000b7ab9 */ /* 0x000fe20000000800 */
[----:B------:R-:W-:Y:S01]  /*7100*/  IMAD.X R2, RZ, RZ, ~R2, P1 ;  /* 0x000000ffff027224 */ /* 0x000fe200008e0e02 */
[----:B------:R-:W-:Y:S01]  /*7110*/  ISETP.NE.U32.AND P1, PT, RZ, UR14, PT ;  /* 0x0000000eff007c0c */ /* 0x000fe2000bf25070 */
[----:B------:R-:W-:Y:S01]  /*7120*/  FMUL R6, R4, UR13 ;  /* 0x0000000d04067c20 */ /* 0x000fe20008400000 */
[----:B------:R-:W-:Y:S01]  /*7130*/  ULDC UR13, c[0x0][0x648] ;  /* 0x00019200000d7ab9 */ /* 0x000fe20000000800 */
[----:B------:R-:W-:Y:S01]  /*7140*/  IMAD R4, R2, UR8, RZ ;  /* 0x0000000802047c24 */ /* 0x000fe2000f8e02ff */
[----:B------:R-:W-:Y:S01]  /*7150*/  ISETP.NE.AND.EX P1, PT, RZ, UR15, PT, P1 ;  /* 0x0000000fff007c0c */ /* 0x000fe2000bf25310 */
[C---:B------:R-:W-:Y:S01]  /*7160*/  IMAD.WIDE.U32 R2, R5.reuse, UR8, R16 ;  /* 0x0000000805027c25 */ /* 0x040fe2000f8e0010 */
[----:B0-----:R-:W-:Y:S01]  /*7170*/  R2UR UR8, R10 ;  /* 0x000000000a0872ca */ /* 0x001fe200000e0000 */
[----:B------:R-:W0:Y:S02]  /*7180*/  F2I.U32.TRUNC.NTZ R6, R6 ;  /* 0x0000000600067305 */ /* 0x000e24000020f000 */
[----:B------:R-:W-:Y:S01]  /*7190*/  IMAD R5, R5, UR9, R4 ;  /* 0x0000000905057c24 */ /* 0x000fe2000f8e0204 */
[----:B------:R-:W-:-:S03]  /*71a0*/  ULDC UR9, c[0x0][0x618] ;  /* 0x0001860000097ab9 */ /* 0x000fc60000000800 */
[----:B------:R-:W-:-:S05]  /*71b0*/  IMAD.IADD R3, R3, 0x1, R5 ;  /* 0x0000000103037824 */ /* 0x000fca00078e0205 */
[--C-:B------:R-:W-:Y:S02]  /*71c0*/  SHF.R.U64 R10, R2, UR9, R3.reuse ;  /* 0x00000009020a7c19 */ /* 0x100fe40008001203 */
[----:B------:R-:W-:Y:S01]  /*71d0*/  SHF.R.U32.HI R3, RZ, UR9, R3 ;  /* 0x00000009ff037c19 */ /* 0x000fe20008011603 */
[----:B------:R-:W-:Y:S01]  /*71e0*/  ULDC UR9, c[0x0][0x608] ;  /* 0x0001820000097ab9 */ /* 0x000fe20000000800 */
[----:B0-----:R-:W-:Y:S02]  /*71f0*/  R2UR UR10, R6 ;  /* 0x00000000060a72ca */ /* 0x001fe400000e0000 */
[--C-:B------:R-:W-:Y:S02]  /*7200*/  SHF.R.U64 R12, R10, UR9, R3.reuse ;  /* 0x000000090a0c7c19 */ /* 0x100fe40008001203 */
[----:B------:R-:W-:Y:S01]  /*7210*/  SHF.R.U32.HI R3, RZ, UR9, R3 ;  /* 0x00000009ff037c19 */ /* 0x000fe20008011603 */
[----:B------:R-:W-:-:S03]  /*7220*/  UIADD3 UR9, -UR8, URZ, URZ ;  /* 0x0000003f08097290 */ /* 0x000fc6000fffe13f */
[--C-:B------:R-:W-:Y:S01]  /*7230*/  SHF.R.U64 R13, R12, UR11, R3.reuse ;  /* 0x0000000b0c0d7c19 */ /* 0x100fe20008001203 */
[----:B------:R-:W-:Y:S01]  /*7240*/  ULDC UR8, c[0x0][0x144] ;  /* 0x0000510000087ab9 */ /* 0x000fe20000000800 */
[----:B------:R-:W-:-:S03]  /*7250*/  SHF.R.U32.HI R3, RZ, UR11, R3 ;  /* 0x0000000bff037c19 */ /* 0x000fc60008011603 */
[----:B------:R-:W-:Y:S01]  /*7260*/  IMAD.MOV.U32 R2, RZ, RZ, R13 ;  /* 0x000000ffff027224 */ /* 0x000fe200078e000d */
[----:B------:R-:W-:Y:S06]  /*7270*/  @!P1 BRA `(.L_x_173) ;  /* 0x0000000000289947 */ /* 0x000fec0003800000 */
        /* <DEDUP_REMOVED lines=10> */
.L_x_173:
[----:B------:R-:W-:Y:S01]  /*7320*/  UISETP.NE.AND UP0, UPT, UR38, URZ, UPT ;  /* 0x0000003f2600728c */ /* 0x000fe2000bf05270 */
[----:B------:R-:W-:Y:S01]  /*7330*/  SHF.R.U64 R3, R2, UR13, R3 ;  /* 0x0000000d02037c19 */ /* 0x000fe20008001203 */
[----:B------:R-:W-:Y:S01]  /*7340*/  UIADD3 UR10, -UR10, URZ, URZ ;  /* 0x0000003f0a0a7290 */ /* 0x000fe2000fffe13f */
[----:B------:R-:W-:Y:S01]  /*7350*/  LOP3.LUT R2, R12, UR6, RZ, 0xc0, !PT ;  /* 0x000000060c027c12 */ /* 0x000fe2000f8ec0ff */
[----:B------:R-:W-:Y:S01]  /*7360*/  UIMAD UR7, UR8, UR9, UR7 ;  /* 0x00000009080772a4 */ /* 0x000fe2000f8e0207 */
[----:B------:R-:W-:Y:S01]  /*7370*/  LOP3.LUT R5, R10, UR4, RZ, 0xc0, !PT ;  /* 0x000000040a057c12 */ /* 0x000fe2000f8ec0ff */
[----:B------:R-:W-:Y:S01]  /*7380*/  IMAD.MOV R4, RZ, RZ, -R3 ;  /* 0x000000ffff047224 */ /* 0x000fe200078e0a03 */
[----:B------:R-:W-:Y:S01]  /*7390*/  ULDC UR8, c[0x0][0x148] ;  /* 0x0000520000087ab9 */ /* 0x000fe20000000800 */
[----:B------:R-:W-:Y:S01]  /*73a0*/  IMAD R18, R3, UR5, R2 ;  /* 0x0000000503127c24 */ /* 0x000fe2000f8e0202 */
[----:B------:R-:W-:Y:S01]  /*73b0*/  PLOP3.LUT P1, PT, PT, PT, UP0, 0x80, 0x0 ;  /* 0x000000000000781c */ /* 0x000fe20003f2f008 */
[----:B------:R-:W-:Y:S01]  /*73c0*/  IMAD.MOV.U32 R3, RZ, RZ, 0x1 ;  /* 0x00000001ff037424 */ /* 0x000fe200078e00ff */
[----:B------:R-:W-:-:S03]  /*73d0*/  @UP0 UIMAD UR7, UR8, UR10, UR12 ;  /* 0x0000000a080702a4 */ /* 0x000fc6000f8e020c */
[----:B------:R-:W-:Y:S02]  /*73e0*/  ULDC UR8, c[0x0][0x638] ;  /* 0x00018e0000087ab9 */ /* 0x000fe40000000800 */
[----:B------:R-:W-:Y:S02]  /*73f0*/  IMAD R2, R4, UR8, R13 ;  /* 0x0000000804027c24 */ /* 0x000fe4000f8e020d */
[----:B-1----:R-:W-:Y:S01]  /*7400*/  IMAD R18, R18, R15, UR7 ;  /* 0x0000000712127e24 */ /* 0x002fe2000f8e020f */
[----:B------:R-:W-:Y:S02]  /*7410*/  ULDC UR7, c[0x0][0x600] ;  /* 0x0001800000077ab9 */ /* 0x000fe40000000800 */
[----:B------:R-:W-:-:S05]  /*7420*/  IMAD R5, R2, UR7, R5 ;  /* 0x0000000702057c24 */ /* 0x000fca000f8e0205 */
[----:B------:R-:W-:Y:S02]  /*7430*/  SEL R2, R5, R18, !P1 ;  /* 0x0000001205027207 */ /* 0x000fe40004800000 */
[----:B------:R-:W-:-:S07]  /*7440*/  SEL R18, R18, R5, !P1 ;  /* 0x0000000512127207 */ /* 0x000fce0004800000 */
.L_x_171:
[----:B------:R-:W-:Y:S05]  /*7450*/  BSYNC B1 ;  /* 0x0000000000017941 */ /* 0x000fea0003800000 */
.L_x_170:
[----:B------:R-:W-:-:S13]  /*7460*/  LOP3.LUT P1, RZ, R3, 0xff, RZ, 0xc0, !PT ;  /* 0x000000ff03ff7812 */ /* 0x000fda000782c0ff */
[----:B------:R-:W-:Y:S05]  /*7470*/  @P1 BRA `(.L_x_174) ;  /* 0xfffffff400381947 */ /* 0x000fea000383ffff */
[----:B------:R-:W-:Y:S05]  /*7480*/  BSYNC B0 ;  /* 0x0000000000007941 */ /* 0x000fea0003800000 */
.L_x_162:
[----:B------:R-:W-:-:S03]  /*7490*/  UMOV UR7, 0xffffffff ;  /* 0xffffffff00077882 */ /* 0x000fc60000000000 */
[----:B------:R-:W-:Y:S05]  /*74a0*/  BRA.DIV UR7, `(.L_x_175) ;  /* 0x0000000607447947 */ /* 0x000fea000b800000 */
[----:B------:R-:W-:-:S13]  /*74b0*/  ELECT P6, URZ, PT ;  /* 0x00000000003f782f */ /* 0x000fda00038c0000 */
.L_x_191:
[----:B------:R-:W-:Y:S04]  /*74c0*/  BSSY B0, `(.L_x_176) ;  /* 0x000002c000007945 */ /* 0x000fe80003800000 */
[----:B------:R-:W-:Y:S05]  /*74d0*/  @!P6 BRA `(.L_x_177) ;  /* 0x0000000000a8e947 */ /* 0x000fea0003800000 */
[----:B------:R-:W-:-:S04]  /*74e0*/  ULOP3.LUT UR7, UR36, 0x2, URZ, 0xfc, !UPT ;  /* 0x0000000224077892 */ /* 0x000fc8000f8efc3f */
[----:B------:R-:W-:-:S06]  /*74f0*/  UISETP.NE.AND UP0, UPT, UR7, 0x3, UPT ;  /* 0x000000030700788c */ /* 0x000fcc000bf05270 */
[----:B------:R-:W-:-:S13]  /*7500*/  PLOP3.LUT P0, PT, PT, PT, UP0, 0x80, 0x0 ;  /* 0x000000000000781c */ /* 0x000fda0003f0f008 */
[----:B------:R-:W-:Y:S05]  /*7510*/  @!P0 BRA `(.L_x_178) ;  /* 0x0000000000048947 */ /* 0x000fea0003800000 */
[----:B------:R-:W-:Y:S01]  /*7520*/  BPT.TRAP 0x1 ;  /* 0x000000040000795c */ /* 0x000fe20000300000 */
.L_x_178:
[----:B------:R-:W0:Y:S01]  /*7530*/  S2R R3, SR_CgaCtaId ;  /* 0x0000000000037919 */ /* 0x000e220000008800 */
[----:B------:R-:W-:-:S04]  /*7540*/  MOV R2, 0x400 ;  /* 0x0000040000027802 */ /* 0x000fc80000000f00 */
[----:B0-----:R-:W-:Y:S02]  /*7550*/  LEA R3, R3, R2, 0x18 ;  /* 0x0000000203037211 */ /* 0x001fe400078ec0ff */
[----:B------:R-:W-:-:S03]  /*7560*/  SHF.L.U32 R2, R8, 0x1f, RZ ;  /* 0x0000001f08027819 */ /* 0x000fc600000006ff */
[----:B------:R-:W-:-:S04]  /*7570*/  VIADD R3, R3, 0x20 ;  /* 0x0000002003037836 */ /* 0x000fc80000000000 */
[C---:B------:R-:W-:Y:S02]  /*7580*/  IMAD R7, R0.reuse, 0x8, R3 ;  /* 0x0000000800077824 */ /* 0x040fe400078e0203 */
[----:B------:R-:W-:Y:S02]  /*7590*/  VIADD R0, R0, 0x1 ;  /* 0x0000000100007836 */ /* 0x000fe40000000000 */
[----:B------:R-:W0:Y:S03]  /*75a0*/  SYNCS.PHASECHK.TRANS64.TRYWAIT P0, [R7+URZ], R2 ;  /* 0x00000002070075a7 */ /* 0x000e26000800017f */
[----:B------:R-:W-:-:S04]  /*75b0*/  ISETP.NE.AND P1, PT, R0, 0x4, PT ;  /* 0x000000040000780c */ /* 0x000fc80003f25270 */
[----:B------:R-:W-:Y:S02]  /*75c0*/  SEL R5, RZ, 0x1, P1 ;  /* 0x00000001ff057807 */ /* 0x000fe40000800000 */
[----:B------:R-:W-:Y:S02]  /*75d0*/  SEL R0, R0, RZ, P1 ;  /* 0x000000ff00007207 */ /* 0x000fe40000800000 */
[----:B------:R-:W-:-:S03]  /*75e0*/  LOP3.LUT R5, R8, R5, RZ, 0x3c, !PT ;  /* 0x0000000508057212 */ /* 0x000fc600078e3cff */
[----:B------:R-:W-:Y:S01]  /*75f0*/  IMAD R9, R0, 0x8, R3 ;  /* 0x0000000800097824 */ /* 0x000fe200078e0203 */
[----:B------:R-:W-:Y:S01]  /*7600*/  SHF.L.U32 R4, R5, 0x1f, RZ ;  /* 0x0000001f05047819 */ /* 0x000fe200000006ff */
[----:B0-----:R-:W-:Y:S06]  /*7610*/  @!P0 BRA `(.L_x_179) ;  /* 0x0000000400088947 */ /* 0x001fec0003800000 */
.L_x_192:
[----:B------:R-:W1:Y:S01]  /*7620*/  SYNCS.PHASECHK.TRANS64.TRYWAIT P0, [R9+URZ], R4 ;  /* 0x00000004090075a7 */ /* 0x000e62000800017f */
[----:B------:R-:W-:-:S05]  /*7630*/  VIADD R0, R0, 0x1 ;  /* 0x0000000100007836 */ /* 0x000fca0000000000 */
[----:B------:R-:W-:-:S04]  /*7640*/  ISETP.NE.AND P1, PT, R0, 0x4, PT ;  /* 0x000000040000780c */ /* 0x000fc80003f25270 */
[----:B0-----:R-:W-:Y:S02]  /*7650*/  SEL R2, RZ, 0x1, P1 ;  /* 0x00000001ff027807 */ /* 0x001fe40000800000 */
[----:B------:R-:W-:Y:S02]  /*7660*/  SEL R0, R0, RZ, P1 ;  /* 0x000000ff00007207 */ /* 0x000fe40000800000 */
[----:B------:R-:W-:-:S03]  /*7670*/  LOP3.LUT R7, R5, R2, RZ, 0x3c, !PT ;  /* 0x0000000205077212 */ /* 0x000fc600078e3cff */
[----:B------:R-:W-:Y:S01]  /*7680*/  IMAD R6, R0, 0x8, R3 ;  /* 0x0000000800067824 */ /* 0x000fe200078e0203 */
[----:B------:R-:W-:Y:S01]  /*7690*/  SHF.L.U32 R5, R7, 0x1f, RZ ;  /* 0x0000001f07057819 */ /* 0x000fe200000006ff */
[----:B-1----:R-:W-:Y:S06]  /*76a0*/  @!P0 BRA `(.L_x_180) ;  /* 0x0000000000f88947 */ /* 0x002fec0003800000 */
.L_x_193:
[----:B------:R-:W1:Y:S01]  /*76b0*/  SYNCS.PHASECHK.TRANS64.TRYWAIT P0, [R6+URZ], R5 ;  /* 0x00000005060075a7 */ /* 0x000e62000800017f */
[----:B------:R-:W-:-:S05]  /*76c0*/  VIADD R0, R0, 0x1 ;  /* 0x0000000100007836 */ /* 0x000fca0000000000 */
[----:B------:R-:W-:-:S04]  /*76d0*/  ISETP.NE.AND P1, PT, R0, 0x4, PT ;  /* 0x000000040000780c */ /* 0x000fc80003f25270 */
[----:B------:R-:W-:Y:S02]  /*76e0*/  SEL R2, RZ, 0x1, P1 ;  /* 0x00000001ff027807 */ /* 0x000fe40000800000 */
[----:B------:R-:W-:Y:S02]  /*76f0*/  SEL R0, R0, RZ, P1 ;  /* 0x000000ff00007207 */ /* 0x000fe40000800000 */
[----:B------:R-:W-:Y:S01]  /*7700*/  LOP3.LUT R2, R7, R2, RZ, 0x3c, !PT ;  /* 0x0000000207027212 */ /* 0x000fe200078e3cff */
[----:B-1----:R-:W-:Y:S06]  /*7710*/  @!P0 BRA `(.L_x_181) ;  /* 0x0000000000f08947 */ /* 0x002fec0003800000 */
.L_x_194:
[----:B------:R-:W-:Y:S01]  /*7720*/  IMAD R3, R0, 0x8, R3 ;  /* 0x0000000800037824 */ /* 0x000fe200078e0203 */
[----:B------:R-:W-:-:S07]  /*7730*/  SHF.L.U32 R0, R2, 0x1f, RZ ;  /* 0x0000001f02007819 */ /* 0x000fce00000006ff */
.L_x_182:
[----:B--2---:R2:W3:Y:S02]  /*7740*/  SYNCS.PHASECHK.TRANS64.TRYWAIT P0, [R3+URZ], R0 ;  /* 0x00000000030075a7 */ /* 0x0044e4000800017f */
[----:B---3--:R-:W-:Y:S05]  /*7750*/  @!P0 NANOSLEEP.SYNCS 0x989680 ;  /* 0x009896800000895d */ /* 0x008fea0003900000 */
[----:B------:R-:W3:Y:S02]  /*7760*/  @!P0 SYNCS.PHASECHK.TRANS64 P0, [R3+URZ], R0 ;  /* 0x00000000030085a7 */ /* 0x000ee4000800007f */
[----:B---3--:R-:W-:Y:S05]  /*7770*/  @!P0 BRA `(.L_x_182) ;  /* 0xfffffffc00f08947 */ /* 0x008fea000383ffff */
.L_x_177:
[----:B------:R-:W-:Y:S05]  /*7780*/  BSYNC B0 ;  /* 0x0000000000007941 */ /* 0x000fea0003800000 */
.L_x_176:
[----:B------:R-:W-:Y:S05]  /*7790*/  EXIT ;  /* 0x000000000000794d */ /* 0x000fea0003800000 */
.L_x_14:
[----:B0-----:R0:W1:Y:S02]  /*77a0*/  SYNCS.PHASECHK.TRANS64.TRYWAIT P0, [R93+URZ], R0 ;  /* 0x000000005d0075a7 */ /* 0x001064000800017f */
[----:B-1----:R-:W-:Y:S05]  /*77b0*/  @!P0 NANOSLEEP.SYNCS 0x989680 ;  /* 0x009896800000895d */ /* 0x002fea0003900000 */
[----:B------:R-:W1:Y:S02]  /*77c0*/  @!P0 SYNCS.PHASECHK.TRANS64 P0, [R93+URZ], R0 ;  /* 0x000000005d0085a7 */ /* 0x000e64000800007f */
[----:B-1----:R-:W-:Y:S05]  /*77d0*/  @!P0 BRA `(.L_x_14) ;  /* 0xfffffffc00f08947 */ /* 0x002fea000383ffff */
[----:B------:R-:W-:Y:S05]  /*77e0*/  BRA `(.L_x_183) ;  /* 0xffffff9c008c7947 */ /* 0x000fea000383ffff */
.L_x_19:
[----:B-1----:R1:W2:Y:S02]  /*77f0*/  SYNCS.PHASECHK.TRANS64.TRYWAIT P1, [R3+URZ], R0 ;  /* 0x00000000030075a7 */ /* 0x0022a4000802017f */
[----:B--2---:R-:W-:Y:S05]  /*7800*/  @!P1 NANOSLEEP.SYNCS 0x989680 ;  /* 0x009896800000995d */ /* 0x004fea0003900000 */
[----:B------:R-:W2:Y:S02]  /*7810*/  @!P1 SYNCS.PHASECHK.TRANS64 P1, [R3+URZ], R0 ;  /* 0x00000000030095a7 */ /* 0x000ea4000802007f */
[----:B--2---:R-:W-:Y:S05]  /*7820*/  @!P1 BRA `(.L_x_19) ;  /* 0xfffffffc00f09947 */ /* 0x004fea000383ffff */
[----:B------:R-:W-:Y:S05]  /*7830*/  BRA `(.L_x_18) ;  /* 0xffffff9c00f47947 */ /* 0x000fea000383ffff */
.L_x_24:
[----:B-1----:R-:W-:-:S04]  /*7840*/  IMAD.U32 R4, RZ, RZ, UR4 ;  /* 0x00000004ff047e24 */ /* 0x002fc8000f8e00ff */
[----:B------:R1:W2:Y:S03]  /*7850*/  SYNCS.PHASECHK.TRANS64.TRYWAIT P1, [R4+URZ], R3 ;  /* 0x00000003040075a7 */ /* 0x0002a6000802017f */
[----:B--2---:R-:W-:Y:S05]  /*7860*/  @!P1 NANOSLEEP.SYNCS 0x989680 ;  /* 0x009896800000995d */ /* 0x004fea0003900000 */
[----:B------:R-:W2:Y:S02]  /*7870*/  @!P1 SYNCS.PHASECHK.TRANS64 P1, [R4+URZ], R3 ;  /* 0x00000003040095a7 */ /* 0x000ea4000802007f */
[----:B--2---:R-:W-:Y:S05]  /*7880*/  @!P1 BRA `(.L_x_24) ;  /* 0xfffffffc00ec9947 */ /* 0x004fea000383ffff */
[----:B------:R-:W-:Y:S05]  /*7890*/  BRA `(.L_x_23) ;  /* 0xffffffa0006c7947 */ /* 0x000fea000383ffff */
.L_x_30:
[----:B--2---:R2:W3:Y:S02]  /*78a0*/  SYNCS.PHASECHK.TRANS64.TRYWAIT P0, [R93+URZ+0x10], R0 ;  /* 0x000010005d0075a7 */ /* 0x0044e4000800017f */
[----:B---3--:R-:W-:Y:S05]  /*78b0*/  @!P0 NANOSLEEP.SYNCS 0x989680 ;  /* 0x009896800000895d */ /* 0x008fea0003900000 */
[----:B------:R-:W3:Y:S02]  /*78c0*/  @!P0 SYNCS.PHASECHK.TRANS64 P0, [R93+URZ+0x10], R0 ;  /* 0x000010005d0085a7 */ /* 0x000ee4000800007f */
[----:B---3--:R-:W-:Y:S05]  /*78d0*/  @!P0 BRA `(.L_x_30) ;  /* 0xfffffffc00f08947 */ /* 0x008fea000383ffff */
[----:B------:R-:W-:Y:S05]  /*78e0*/  BRA `(.L_x_184) ;  /* 0xffffffa400687947 */ /* 0x000fea000383ffff */
.L_x_163:
[----:B------:R-:W-:Y:S01]  /*78f0*/  BSSY B1, `(.L_x_185) ;  /* 0x0000006000017945 */ /* 0x000fe20003800000 */
[----:B------:R-:W-:-:S07]  /*7900*/  IMAD.MOV.U32 R15, RZ, RZ, -0x1 ;  /* 0xffffffffff0f7424 */ /* 0x000fce00078e00ff */
[----:B------:R-:W-:Y:S05]  /*7910*/  WARPSYNC.COLLECTIVE R15, `(.L_x_186) ;  /* 0x000000000f0c7348 */ /* 0x000fea0003c00000 */
[----:B------:R-:W-:Y:S02]  /*7920*/  ELECT P6, UR62, PT ;  /* 0x00000000003e782f */ /* 0x000fe400038c0000 */
[----:B------:R-:W-:Y:S01]  /*7930*/  MOV R14, UR62 ;  /* 0x0000003e000e7c02 */ /* 0x000fe20008000f00 */
[----:B------:R-:W-:Y:S10]  /*7940*/  ENDCOLLECTIVE ;  /* 0x000000000000791b */ /* 0x000ff40003800000 */
.L_x_186:
[----:B------:R-:W-:Y:S05]  /*7950*/  BSYNC B1 ;  /* 0x0000000000017941 */ /* 0x000fea0003800000 */
.L_x_185:
[----:B------:R-:W-:Y:S05]  /*7960*/  BRA `(.L_x_187) ;  /* 0xfffffff000087947 */ /* 0x000fea000383ffff */
.L_x_166:
[----:B-1----:R1:W2:Y:S02]  /*7970*/  SYNCS.PHASECHK.TRANS64.TRYWAIT P1, [R7+URZ+0x20], R4 ;  /* 0x00002004070075a7 */ /* 0x0022a4000802017f */
[----:B--2---:R-:W-:Y:S05]  /*7980*/  @!P1 NANOSLEEP.SYNCS 0x989680 ;  /* 0x009896800000995d */ /* 0x004fea0003900000 */
[----:B------:R-:W2:Y:S02]  /*7990*/  @!P1 SYNCS.PHASECHK.TRANS64 P1, [R7+URZ+0x20], R4 ;  /* 0x00002004070095a7 */ /* 0x000ea4000802007f */
[----:B--2---:R-:W-:Y:S05]  /*79a0*/  @!P1 BRA `(.L_x_166) ;  /* 0xfffffffc00f09947 */ /* 0x004fea000383ffff */
[----:B------:R-:W-:Y:S05]  /*79b0*/  BRA `(.L_x_188) ;  /* 0xfffffff0003c7947 */ /* 0x000fea000383ffff */
.L_x_175:
[----:B------:R-:W-:Y:S01]  /*79c0*/  BSSY B0, `(.L_x_189) ;  /* 0x0000006000007945 */ /* 0x000fe20003800000 */
[----:B------:R-:W-:-:S07]  /*79d0*/  IMAD.MOV.U32 R15, RZ, RZ, -0x1 ;  /* 0xffffffffff0f7424 */ /* 0x000fce00078e00ff */
[----:B------:R-:W-:Y:S05]  /*79e0*/  WARPSYNC.COLLECTIVE R15, `(.L_x_190) ;  /* 0x000000000f0c7348 */ /* 0x000fea0003c00000 */
[----:B------:R-:W-:Y:S02]  /*79f0*/  ELECT P6, UR62, PT ;  /* 0x00000000003e782f */ /* 0x000fe400038c0000 */
[----:B------:R-:W-:Y:S01]  /*7a00*/  MOV R14, UR62 ;  /* 0x0000003e000e7c02 */ /* 0x000fe20008000f00 */
[----:B------:R-:W-:Y:S10]  /*7a10*/  ENDCOLLECTIVE ;  /* 0x000000000000791b */ /* 0x000ff40003800000 */
.L_x_190:
[----:B------:R-:W-:Y:S05]  /*7a20*/  BSYNC B0 ;  /* 0x0000000000007941 */ /* 0x000fea0003800000 */
.L_x_189:
[----:B------:R-:W-:Y:S05]  /*7a30*/  BRA `(.L_x_191) ;  /* 0xfffffff800a07947 */ /* 0x000fea000383ffff */
.L_x_179:
[----:B0-----:R0:W1:Y:S02]  /*7a40*/  SYNCS.PHASECHK.TRANS64.TRYWAIT P0, [R7+URZ], R2 ;  /* 0x00000002070075a7 */ /* 0x001064000800017f */
[----:B-1----:R-:W-:Y:S05]  /*7a50*/  @!P0 NANOSLEEP.SYNCS 0x989680 ;  /* 0x009896800000895d */ /* 0x002fea0003900000 */
[----:B------:R-:W1:Y:S02]  /*7a60*/  @!P0 SYNCS.PHASECHK.TRANS64 P0, [R7+URZ], R2 ;  /* 0x00000002070085a7 */ /* 0x000e64000800007f */
[----:B-1----:R-:W-:Y:S05]  /*7a70*/  @!P0 BRA `(.L_x_179) ;  /* 0xfffffffc00f08947 */ /* 0x002fea000383ffff */
[----:B------:R-:W-:Y:S05]  /*7a80*/  BRA `(.L_x_192) ;  /* 0xfffffff800e47947 */ /* 0x000fea000383ffff */
.L_x_180:
[----:B0-----:R0:W1:Y:S02]  /*7a90*/  SYNCS.PHASECHK.TRANS64.TRYWAIT P0, [R9+URZ], R4 ;  /* 0x00000004090075a7 */ /* 0x001064000800017f */
[----:B-1----:R-:W-:Y:S05]  /*7aa0*/  @!P0 NANOSLEEP.SYNCS 0x989680 ;  /* 0x009896800000895d */ /* 0x002fea0003900000 */
[----:B------:R-:W1:Y:S02]  /*7ab0*/  @!P0 SYNCS.PHASECHK.TRANS64 P0, [R9+URZ], R4 ;  /* 0x00000004090085a7 */ /* 0x000e64000800007f */
[----:B-1----:R-:W-:Y:S05]  /*7ac0*/  @!P0 BRA `(.L_x_180) ;  /* 0xfffffffc00f08947 */ /* 0x002fea000383ffff */
[----:B------:R-:W-:Y:S05]  /*7ad0*/  BRA `(.L_x_193) ;  /* 0xfffffff800f47947 */ /* 0x000fea000383ffff */
.L_x_181:
[----:B-1----:R1:W2:Y:S02]  /*7ae0*/  SYNCS.PHASECHK.TRANS64.TRYWAIT P0, [R6+URZ], R5 ;  /* 0x00000005060075a7 */ /* 0x0022a4000800017f */
[----:B--2---:R-:W-:Y:S05]  /*7af0*/  @!P0 NANOSLEEP.SYNCS 0x989680 ;  /* 0x009896800000895d */ /* 0x004fea0003900000 */
[----:B------:R-:W2:Y:S02]  /*7b00*/  @!P0 SYNCS.PHASECHK.TRANS64 P0, [R6+URZ], R5 ;  /* 0x00000005060085a7 */ /* 0x000ea4000800007f */
[----:B--2---:R-:W-:Y:S05]  /*7b10*/  @!P0 BRA `(.L_x_181) ;  /* 0xfffffffc00f08947 */ /* 0x004fea000383ffff */
[----:B------:R-:W-:Y:S05]  /*7b20*/  BRA `(.L_x_194) ;  /* 0xfffffff800fc7947 */ /* 0x000fea000383ffff */
.L_x_195:
[----:B------:R-:W-:-:S00]  /*7b30*/  BRA `(.L_x_195) ;  /* 0xfffffffc00fc7947 */ /* 0x000fc0000383ffff */
[----:B------:R-:W-:-:S00]  /*7b40*/  NOP ;  /* 0x0000000000007918 */ /* 0x000fc00000000000 */
        /* <DEDUP_REMOVED lines=11> */
.L_x_196:


//--------------------- .nv.global.init           --------------------------
	.section	.nv.global.init,"aw",@progbits
.nv.global.init:
	.type		$str$22,@object
	.size		$str$22,($str$23 - $str$22)
$str$22:
        /*0000*/ 	.byte	0x6b, 0x5f, 0x74, 0x69, 0x6c, 0x65, 0x5f, 0x63, 0x6f, 0x75, 0x6e, 0x74, 0x20, 0x3e, 0x3d, 0x20
        /*0010*/ 	.byte	0x31, 0x00
	.type		$str$23,@object
	.size		$str$23,(__unnamed_1 - $str$23)
$str$23:
        /*0012*/ 	.byte	0x2f, 0x74, 0x6d, 0x70, 0x2f, 0x63, 0x75, 0x74, 0x6c, 0x61, 0x73, 0x73, 0x5f, 0x73, 0x77, 0x65
        /*0022*/ 	.byte	0x65, 0x70, 0x5f, 0x73, 0x72, 0x63, 0x2f, 0x69, 0x6e, 0x63, 0x6c, 0x75, 0x64, 0x65, 0x2f, 0x63
        /*0032*/ 	.byte	0x75, 0x74, 0x6c, 0x61, 0x73, 0x73, 0x2f, 0x67, 0x65, 0x6d, 0x6d, 0x2f, 0x63, 0x6f, 0x6c, 0x6c
        /*0042*/ 	.byte	0x65, 0x63, 0x74, 0x69, 0x76, 0x65, 0x2f, 0x73, 0x6d, 0x39, 0x30, 0x5f, 0x6d, 0x6d, 0x61, 0x5f
        /*0052*/ 	.byte	0x74, 0x6d, 0x61, 0x5f, 0x67, 0x6d, 0x6d, 0x61, 0x5f, 0x73, 0x73, 0x5f, 0x77, 0x61, 0x72, 0x70
        /*0062*/ 	.byte	0x73, 0x70, 0x65, 0x63, 0x69, 0x61, 0x6c, 0x69, 0x7a, 0x65, 0x64, 0x2e, 0x68, 0x70, 0x70, 0x00
	.type		__unnamed_1,@object
	.size		__unnamed_1,(.L_0 - __unnamed_1)
__unnamed_1:
        /*0072*/ 	.byte	0x76, 0x6f, 0x69, 0x64, 0x20, 0x63, 0x75, 0x74, 0x6c, 0x61, 0x73, 0x73, 0x3a, 0x3a, 0x67, 0x65
        /* <DEDUP_REMOVED lines=180> */
        /*0bc2*/ 	.byte	0x00
.L_0:


//--------------------- .nv.shared._ZN7cutlass13device_kernelINS_4gemm6kernel13GemmUniversalIN4cute5tupleIJiiiiEEENS1_10collective13CollectiveMmaINS1_34MainloopSm90TmaGmmaWarpSpecializedILi4ENS5_IJNS4_1CILi1EEESB_SB_EEENS1_32KernelTmaWarpSpecializedPingpongEEENS5_IJNSA_ILi64EEENSA_ILi128EEENSA_ILi32EEEEEENS_10bfloat16_tENS5_IJlSB_lEEESJ_SK_NS4_8TiledMMAINS4_8MMA_AtomIJNS4_4SM904GMMA28MMA_64x128x16_F32BF16BF16_SSILNSO_5MajorE0ELSQ_0ELNSO_7ScaleInE1ELSR_1EEEEEENS4_6LayoutISC_NS5_IJNSA_ILi0EEESV_SV_EEEEENS5_IJNS4_10UnderscoreESY_SY_EEEEENS4_13SM90_TMA_LOADENS4_14ComposedLayoutINS4_7SwizzleILi2ELi4ELi3EEENS4_18smem_ptr_flag_bitsILi16EEENSU_INS5_IJNSA_ILi8EEESH_EEENS5_IJSH_SB_EEEEEEEvNS4_8identityES11_S1B_vS1C_EENS_8epilogue10collective6detail29Sm90TmaWarpSpecializedAdapterINS1F_15DefaultEpilogueISJ_SK_SK_NS1E_6thread17LinearCombinationISJ_Li1EffLNS1J_9ScaleType4KindE0ELNS_15FloatRoundStyleE2ESJ_EENS1_15EpilogueDefaultEEEEEvvEEEEvNT_6ParamsE --------------------------
	.section	.nv.shared._ZN7cutlass13device_kernelINS_4gemm6kernel13GemmUniversalIN4cute5tupleIJiiiiEEENS1_10collective13CollectiveMmaINS1_34MainloopSm90TmaGmmaWarpSpecializedILi4ENS5_IJNS4_1CILi1EEESB_SB_EEENS1_32KernelTmaWarpSpecializedPingpongEEENS5_IJNSA_ILi64EEENSA_ILi128EEENSA_ILi32EEEEEENS_10bfloat16_tENS5_IJlSB_lEEESJ_SK_NS4_8TiledMMAINS4_8MMA_AtomIJNS4_4SM904GMMA28MMA_64x128x16_F32BF16BF16_SSILNSO_5MajorE0ELSQ_0ELNSO_7ScaleInE1ELSR_1EEEEEENS4_6LayoutISC_NS5_IJNSA_ILi0EEESV_SV_EEEEENS5_IJNS4_10UnderscoreESY_SY_EEEEENS4_13SM90_TMA_LOADENS4_14ComposedLayoutINS4_7SwizzleILi2ELi4ELi3EEENS4_18smem_ptr_flag_bitsILi16EEENSU_INS5_IJNSA_ILi8EEESH_EEENS5_IJSH_SB_EEEEEEEvNS4_8identityES11_S1B_vS1C_EENS_8epilogue10collective6detail29Sm90TmaWarpSpecializedAdapterINS1F_15DefaultEpilogueISJ_SK_SK_NS1E_6thread17LinearCombinationISJ_Li1EffLNS1J_9ScaleType4KindE0ELNS_15FloatRoundStyleE2ESJ_EENS1_15EpilogueDefaultEEEEEvvEEEEvNT_6ParamsE,"aw",@nobits
	.sectionflags	@""
	.align	16
	.zero		1024


//--------------------- .nv.shared.reserved.0     --------------------------
	.section	.nv.shared.reserved.0,"aw",@nobits
	.weak		__nv_reservedSMEM_offset_0_alias
	.size		__nv_reservedSMEM_offset_0_alias, 0, 0
	.other		__nv_reservedSMEM_offset_0_alias,@"STO_CUDA_RESERVED_SHARED STV_DEFAULT"
__nv_reservedSMEM_offset_0_alias:
	.zero		0


//--------------------- .nv.global                --------------------------
	.section	.nv.global,"aw",@nobits
.nv.global:
	.type		_ZN40_INTERNAL_e1dca3be_4_k_cu_8f432d06_252564cute1_E,@object
	.size		_ZN40_INTERNAL_e1dca3be_4_k_cu_8f432d06_252564cute1_E,(_ZN40_INTERNAL_e1dca3be_4_k_cu_8f432d06_252564cuda3std3__45__cpo6cbeginE - _ZN40_INTERNAL_e1dca3be_4_k_cu_8f432d06_252564cute1_E)
_ZN40_INTERNAL_e1dca3be_4_k_cu_8f432d06_252564cute1_E:
	.zero		1
	.type		_ZN40_INTERNAL_e1dca3be_4_k_cu_8f432d06_252564cuda3std3__45__cpo6cbeginE,@object
	.size		_ZN40_INTERNAL_e1dca3be_4_k_cu_8f432d06_252564cuda3std3__45__cpo6cbeginE,(_ZN40_INTERNAL_e1dca3be_4_k_cu_8f432d06_252564cuda3std3__48in_placeE - _ZN40_INTERNAL_e1dca3be_4_k_cu_8f432d06_252564cuda3std3__45__cpo6cbeginE)
_ZN40_INTERNAL_e1dca3be_4_k_cu_8f432d06_252564cuda3std3__45__cpo6cbeginE:
	.zero		1
	.type		_ZN40_INTERNAL_e1dca3be_4_k_cu_8f432d06_252564cuda3std3__48in_placeE,@object
	.size		_ZN40_INTERNAL_e1dca3be_4_k_cu_8f432d06_252564cuda3std3__48in_placeE,(_ZN40_INTERNAL_e1dca3be_4_k_cu_8f432d06_252564cuda3std6ranges3__45__cpo9iter_moveE - _ZN40_INTERNAL_e1dca3be_4_k_cu_8f432d06_252564cuda3std3__48in_placeE)
_ZN40_INTERNAL_e1dca3be_4_k_cu_8f432d06_252564cuda3std3__48in_placeE:
	.zero		1
	.type		_ZN40_INTERNAL_e1dca3be_4_k_cu_8f432d06_252564cuda3std6ranges3__45__cpo9iter_moveE,@object
	.size		_ZN40_INTERNAL_e1dca3be_4_k_cu_8f432d06_252564cuda3std6ranges3__45__cpo9iter_moveE,(_ZN40_INTERNAL_e1dca3be_4_k_cu_8f432d06_252564cuda3std3__45__cpo5beginE - _ZN40_INTERNAL_e1dca3be_4_k_cu_8f432d06_252564cuda3std6ranges3__45__cpo9iter_moveE)
_ZN40_INTERNAL_e1dca3be_4_k_cu_8f432d06_252564cuda3std6ranges3__45__cpo9iter_moveE:
	.zero		1
	.type		_ZN40_INTERNAL_e1dca3be_4_k_cu_8f432d06_252564cuda3std3__45__cpo5beginE,@object
	.size		_ZN40_INTERNAL_e1dca3be_4_k_cu_8f432d06_252564cuda3std3__45__cpo5beginE,(_ZN40_INTERNAL_e1dca3be_4_k_cu_8f432d06_252564cuda3std3__442_GLOBAL__N__e1dca3be_4_k_cu_8f432d06_252566ignoreE - _ZN40_INTERNAL_e1dca3be_4_k_cu_8f432d06_252564cuda3std3__45__cpo5beginE)
_ZN40_INTERNAL_e1dca3be_4_k_cu_8f432d06_252564cuda3std3__45__cpo5beginE:
	.zero		1
	.type		_ZN40_INTERNAL_e1dca3be_4_k_cu_8f432d06_252564cuda3std3__442_GLOBAL__N__e1dca3be_4_k_cu_8f432d06_252566ignoreE,@object
	.size		_ZN40_INTERNAL_e1dca3be_4_k_cu_8f432d06_252564cuda3std3__442_GLOBAL__N__e1dca3be_4_k_cu_8f432d06_252566ignoreE,(_ZN40_INTERNAL_e1dca3be_4_k_cu_8f432d06_252564cute7productE - _ZN40_INTERNAL_e1dca3be_4_k_cu_8f432d06_252564cuda3std3__442_GLOBAL__N__e1dca3be_4_k_cu_8f432d06_252566ignoreE)
_ZN40_INTERNAL_e1dca3be_4_k_cu_8f432d06_252564cuda3std3__442_GLOBAL__N__e1dca3be_4_k_cu_8f432d06_252566ignoreE:
	.zero		1
	.type		_ZN40_INTERNAL_e1dca3be_4_k_cu_8f432d06_252564cute7productE,@object
	.size		_ZN40_INTERNAL_e1dca3be_4_k_cu_8f432d06_252564cute7productE,(_ZN40_INTERNAL_e1dca3be_4_k_cu_8f432d06_252564cuda3std3__45__cpo3endE - _ZN40_INTERNAL_e1dca3be_4_k_cu_8f432d06_252564cute7productE)
_ZN40_INTERNAL_e1dca3be_4_k_cu_8f432d06_252564cute7productE:
	.zero		1
	.type		_ZN40_INTERNAL_e1dca3be_4_k_cu_8f432d06_252564cuda3std3__45__cpo3endE,@object
	.size		_ZN40_INTERNAL_e1dca3be_4_k_cu_8f432d06_252564cuda3std3__45__cpo3endE,(_ZN40_INTERNAL_e1dca3be_4_k_cu_8f432d06_252564cuda3std3__419piecewise_constructE - _ZN40_INTERNAL_e1dca3be_4_k_cu_8f432d06_252564cuda3std3__45__cpo3endE)
_ZN40_INTERNAL_e1dca3be_4_k_cu_8f432d06_252564cuda3std3__45__cpo3endE:
	.zero		1
	.type		_ZN40_INTERNAL_e1dca3be_4_k_cu_8f432d06_252564cuda3std3__419piecewise_constructE,@object
	.size		_ZN40_INTERNAL_e1dca3be_4_k_cu_8f432d06_252564cuda3std3__419piecewise_constructE,(_ZN40_INTERNAL_e1dca3be_4_k_cu_8f432d06_252564cuda3std3__45__cpo4cendE - _ZN40_INTERNAL_e1dca3be_4_k_cu_8f432d06_252564cuda3std3__419piecewise_constructE)
_ZN40_INTERNAL_e1dca3be_4_k_cu_8f432d06_252564cuda3std3__419piecewise_constructE:
	.zero		1
	.type		_ZN40_INTERNAL_e1dca3be_4_k_cu_8f432d06_252564cuda3std3__45__cpo4cendE,@object
	.size		_ZN40_INTERNAL_e1dca3be_4_k_cu_8f432d06_252564cuda3std3__45__cpo4cendE,(_ZN40_INTERNAL_e1dca3be_4_k_cu_8f432d06_252564cuda3std6ranges3__45__cpo4swapE - _ZN40_INTERNAL_e1dca3be_4_k_cu_8f432d06_252564cuda3std3__45__cpo4cendE)
_ZN40_INTERNAL_e1dca3be_4_k_cu_8f432d06_252564cuda3std3__45__cpo4cendE:
	.zero		1
	.type		_ZN40_INTERNAL_e1dca3be_4_k_cu_8f432d06_252564cuda3std6ranges3__45__cpo4swapE,@object
	.size		_ZN40_INTERNAL_e1dca3be_4_k_cu_8f432d06_252564cuda3std6ranges3__45__cpo4swapE,(.L_8 - _ZN40_INTERNAL_e1dca3be_4_k_cu_8f432d06_252564cuda3std6ranges3__45__cpo4swapE)
_ZN40_INTERNAL_e1dca3be_4_k_cu_8f432d06_252564cuda3std6ranges3__45__cpo4swapE:
	.zero		1
.L_8:


//--------------------- .nv.constant0._ZN7cutlass13device_kernelINS_4gemm6kernel13GemmUniversalIN4cute5tupleIJiiiiEEENS1_10collective13CollectiveMmaINS1_34MainloopSm90TmaGmmaWarpSpecializedILi4ENS5_IJNS4_1CILi1EEESB_SB_EEENS1_32KernelTmaWarpSpecializedPingpongEEENS5_IJNSA_ILi64EEENSA_ILi128EEENSA_ILi32EEEEEENS_10bfloat16_tENS5_IJlSB_lEEESJ_SK_NS4_8TiledMMAINS4_8MMA_AtomIJNS4_4SM904GMMA28MMA_64x128x16_F32BF16BF16_SSILNSO_5MajorE0ELSQ_0ELNSO_7ScaleInE1ELSR_1EEEEEENS4_6LayoutISC_NS5_IJNSA_ILi0EEESV_SV_EEEEENS5_IJNS4_10UnderscoreESY_SY_EEEEENS4_13SM90_TMA_LOADENS4_14ComposedLayoutINS4_7SwizzleILi2ELi4ELi3EEENS4_18smem_ptr_flag_bitsILi16EEENSU_INS5_IJNSA_ILi8EEESH_EEENS5_IJSH_SB_EEEEEEEvNS4_8identityES11_S1B_vS1C_EENS_8epilogue10collective6detail29Sm90TmaWarpSpecializedAdapterINS1F_15DefaultEpilogueISJ_SK_SK_NS1E_6thread17LinearCombinationISJ_Li1EffLNS1J_9ScaleType4KindE0ELNS_15FloatRoundStyleE2ESJ_EENS1_15EpilogueDefaultEEEEEvvEEEEvNT_6ParamsE --------------------------
	.section	.nv.constant0._ZN7cutlass13device_kernelINS_4gemm6kernel13GemmUniversalIN4cute5tupleIJiiiiEEENS1_10collective13CollectiveMmaINS1_34MainloopSm90TmaGmmaWarpSpecializedILi4ENS5_IJNS4_1CILi1EEESB_SB_EEENS1_32KernelTmaWarpSpecializedPingpongEEENS5_IJNSA_ILi64EEENSA_ILi128EEENSA_ILi32EEEEEENS_10bfloat16_tENS5_IJlSB_lEEESJ_SK_NS4_8TiledMMAINS4_8MMA_AtomIJNS4_4SM904GMMA28MMA_64x128x16_F32BF16BF16_SSILNSO_5MajorE0ELSQ_0ELNSO_7ScaleInE1ELSR_1EEEEEENS4_6LayoutISC_NS5_IJNSA_ILi0EEESV_SV_EEEEENS5_IJNS4_10UnderscoreESY_SY_EEEEENS4_13SM90_TMA_LOADENS4_14ComposedLayoutINS4_7SwizzleILi2ELi4ELi3EEENS4_18smem_ptr_flag_bitsILi16EEENSU_INS5_IJNSA_ILi8EEESH_EEENS5_IJSH_SB_EEEEEEEvNS4_8identityES11_S1B_vS1C_EENS_8epilogue10collective6detail29Sm90TmaWarpSpecializedAdapterINS1F_15DefaultEpilogueISJ_SK_SK_NS1E_6thread17LinearCombinationISJ_Li1EffLNS1J_9ScaleType4KindE0ELNS_15FloatRoundStyleE2ESJ_EENS1_15EpilogueDefaultEEEEEvvEEEEvNT_6ParamsE,"a",@progbits
	.sectionflags	@""
	.align	4
.nv.constant0._ZN7cutlass13device_kernelINS_4gemm6kernel13GemmUniversalIN4cute5tupleIJiiiiEEENS1_10collective13CollectiveMmaINS1_34MainloopSm90TmaGmmaWarpSpecializedILi4ENS5_IJNS4_1CILi1EEESB_SB_EEENS1_32KernelTmaWarpSpecializedPingpongEEENS5_IJNSA_ILi64EEENSA_ILi128EEENSA_ILi32EEEEEENS_10bfloat16_tENS5_IJlSB_lEEESJ_SK_NS4_8TiledMMAINS4_8MMA_AtomIJNS4_4SM904GMMA28MMA_64x128x16_F32BF16BF16_SSILNSO_5MajorE0ELSQ_0ELNSO_7ScaleInE1ELSR_1EEEEEENS4_6LayoutISC_NS5_IJNSA_ILi0EEESV_SV_EEEEENS5_IJNS4_10UnderscoreESY_SY_EEEEENS4_13SM90_TMA_LOADENS4_14ComposedLayoutINS4_7SwizzleILi2ELi4ELi3EEENS4_18smem_ptr_flag_bitsILi16EEENSU_INS5_IJNSA_ILi8EEESH_EEENS5_IJSH_SB_EEEEEEEvNS4_8identityES11_S1B_vS1C_EENS_8epilogue10collective6detail29Sm90TmaWarpSpecializedAdapterINS1F_15DefaultEpilogueISJ_SK_SK_NS1E_6thread17LinearCombinationISJ_Li1EffLNS1J_9ScaleType4KindE0ELNS_15FloatRoundStyleE2ESJ_EENS1_15EpilogueDefaultEEEEEvvEEEEvNT_6ParamsE:
	.zero		1664


//--------------------- SYMBOLS --------------------------

	.type		.nv.reservedSmem.offset0,@object
	.size		.nv.reservedSmem.offset0,0x4
	.type		__assertfail,@function
